//
// Generated by NVIDIA NVVM Compiler
//
// Compiler Build ID: CL-36424714
// Cuda compilation tools, release 13.0, V13.0.88
// Based on NVVM 20.0.0
//

.version 9.0
.target sm_100
.address_size 64

	// .globl	_Z10kernel_FFTiP7double2S0_i
// _ZZ16kernel_TransposeiP7double2S0_E4tile has been demoted

.visible .entry _Z10kernel_FFTiP7double2S0_i(
	.param .u32 _Z10kernel_FFTiP7double2S0_i_param_0,
	.param .u64 .ptr .align 1 _Z10kernel_FFTiP7double2S0_i_param_1,
	.param .u64 .ptr .align 1 _Z10kernel_FFTiP7double2S0_i_param_2,
	.param .u32 _Z10kernel_FFTiP7double2S0_i_param_3
)
{
	.reg .pred 	%p<31>;
	.reg .b32 	%r<129>;
	.reg .b64 	%rd<21>;
	.reg .b64 	%fd<40>;

	ld.param.u32 	%r55, [_Z10kernel_FFTiP7double2S0_i_param_0];
	ld.param.u64 	%rd5, [_Z10kernel_FFTiP7double2S0_i_param_1];
	ld.param.u64 	%rd6, [_Z10kernel_FFTiP7double2S0_i_param_2];
	ld.param.u32 	%r56, [_Z10kernel_FFTiP7double2S0_i_param_3];
	cvta.to.global.u64 	%rd1, %rd6;
	mov.u32 	%r58, %tid.y;
	mul.lo.s32 	%r115, %r56, %r58;
	setp.lt.u32 	%p1, %r55, 2;
	mov.b32 	%r110, 0;
	@%p1 bra 	$L__BB0_3;
	mov.b32 	%r110, 0;
	mov.u32 	%r109, %r55;
$L__BB0_2:
	add.s32 	%r110, %r110, 1;
	shr.s32 	%r109, %r109, 1;
	setp.gt.u32 	%p2, %r109, 1;
	@%p2 bra 	$L__BB0_2;
$L__BB0_3:
	mov.u32 	%r60, %ctaid.x;
	mov.u32 	%r61, %nctaid.x;
	div.u32 	%r62, %r55, %r61;
	mov.u32 	%r63, %tid.x;
	mad.lo.s32 	%r64, %r62, %r60, %r63;
	mul.lo.s32 	%r7, %r64, %r55;
	add.s32 	%r8, %r115, %r56;
	setp.lt.s32 	%p3, %r56, 1;
	@%p3 bra 	$L__BB0_32;
	setp.eq.s32 	%p4, %r110, 0;
	@%p4 bra 	$L__BB0_17;
	and.b32  	%r9, %r110, 3;
	and.b32  	%r10, %r110, -4;
$L__BB0_6:
	setp.lt.u32 	%p5, %r110, 4;
	mov.b32 	%r121, 0;
	mov.u32 	%r120, %r115;
	@%p5 bra 	$L__BB0_10;
	mov.b32 	%r122, 0;
	mov.u32 	%r120, %r115;
	mov.u32 	%r118, %r122;
$L__BB0_8:
	shl.b32 	%r68, %r120, 2;
	and.b32  	%r69, %r68, 4;
	shr.u32 	%r70, %r120, 2;
	shl.b32 	%r71, %r122, 3;
	or.b32  	%r72, %r71, %r69;
	and.b32  	%r73, %r120, 2;
	or.b32  	%r74, %r73, %r72;
	and.b32  	%r75, %r70, 1;
	or.b32  	%r76, %r75, %r74;
	shr.u32 	%r77, %r120, 3;
	shl.b32 	%r78, %r76, 1;
	and.b32  	%r79, %r77, 1;
	or.b32  	%r122, %r79, %r78;
	shr.s32 	%r120, %r120, 4;
	add.s32 	%r118, %r118, 4;
	setp.ne.s32 	%p6, %r118, %r10;
	@%p6 bra 	$L__BB0_8;
	shl.b32 	%r121, %r122, 1;
$L__BB0_10:
	setp.eq.s32 	%p7, %r9, 0;
	@%p7 bra 	$L__BB0_14;
	setp.eq.s32 	%p8, %r9, 1;
	and.b32  	%r80, %r120, 1;
	add.s32 	%r122, %r80, %r121;
	@%p8 bra 	$L__BB0_14;
	setp.eq.s32 	%p9, %r9, 2;
	shr.u32 	%r81, %r120, 1;
	shl.b32 	%r82, %r122, 1;
	and.b32  	%r83, %r81, 1;
	or.b32  	%r122, %r83, %r82;
	@%p9 bra 	$L__BB0_14;
	shr.u32 	%r84, %r120, 2;
	shl.b32 	%r85, %r122, 1;
	and.b32  	%r86, %r84, 1;
	or.b32  	%r122, %r86, %r85;
$L__BB0_14:
	setp.le.s32 	%p10, %r122, %r115;
	@%p10 bra 	$L__BB0_16;
	add.s32 	%r87, %r115, %r7;
	add.s32 	%r88, %r122, %r7;
	mul.wide.s32 	%rd7, %r87, 16;
	add.s64 	%rd8, %rd1, %rd7;
	ld.global.v2.f64 	{%fd1, %fd2}, [%rd8];
	mul.wide.s32 	%rd9, %r88, 16;
	add.s64 	%rd10, %rd1, %rd9;
	ld.global.v2.f64 	{%fd3, %fd4}, [%rd10];
	st.global.v2.f64 	[%rd8], {%fd3, %fd4};
	st.global.v2.f64 	[%rd10], {%fd1, %fd2};
$L__BB0_16:
	add.s32 	%r115, %r115, 1;
	setp.lt.s32 	%p11, %r115, %r8;
	@%p11 bra 	$L__BB0_6;
	bra.uni 	$L__BB0_32;
$L__BB0_17:
	add.s32 	%r89, %r115, 1;
	max.s32 	%r11, %r8, %r89;
	sub.s32 	%r90, %r11, %r115;
	and.b32  	%r12, %r90, 3;
	setp.eq.s32 	%p12, %r12, 0;
	mul.wide.s32 	%rd11, %r7, 16;
	add.s64 	%rd2, %rd1, %rd11;
	mov.u32 	%r113, %r115;
	@%p12 bra 	$L__BB0_22;
	mov.b32 	%r112, 0;
	mov.u32 	%r113, %r115;
$L__BB0_19:
	.pragma "nounroll";
	setp.gt.s32 	%p13, %r113, -1;
	@%p13 bra 	$L__BB0_21;
	mul.wide.s32 	%rd12, %r113, 16;
	add.s64 	%rd13, %rd2, %rd12;
	ld.global.v2.f64 	{%fd5, %fd6}, [%rd13];
	ld.global.v2.f64 	{%fd7, %fd8}, [%rd2];
	st.global.v2.f64 	[%rd13], {%fd7, %fd8};
	st.global.v2.f64 	[%rd2], {%fd5, %fd6};
$L__BB0_21:
	add.s32 	%r113, %r113, 1;
	add.s32 	%r112, %r112, 1;
	setp.ne.s32 	%p14, %r112, %r12;
	@%p14 bra 	$L__BB0_19;
$L__BB0_22:
	sub.s32 	%r92, %r115, %r11;
	setp.gt.u32 	%p15, %r92, -4;
	@%p15 bra 	$L__BB0_32;
$L__BB0_23:
	setp.gt.s32 	%p16, %r113, -1;
	mul.wide.s32 	%rd14, %r113, 16;
	add.s64 	%rd3, %rd2, %rd14;
	@%p16 bra 	$L__BB0_25;
	ld.global.v2.f64 	{%fd9, %fd10}, [%rd3];
	ld.global.v2.f64 	{%fd11, %fd12}, [%rd2];
	st.global.v2.f64 	[%rd3], {%fd11, %fd12};
	st.global.v2.f64 	[%rd2], {%fd9, %fd10};
$L__BB0_25:
	setp.gt.s32 	%p17, %r113, -2;
	@%p17 bra 	$L__BB0_27;
	ld.global.v2.f64 	{%fd13, %fd14}, [%rd3+16];
	ld.global.v2.f64 	{%fd15, %fd16}, [%rd2];
	st.global.v2.f64 	[%rd3+16], {%fd15, %fd16};
	st.global.v2.f64 	[%rd2], {%fd13, %fd14};
$L__BB0_27:
	setp.gt.s32 	%p18, %r113, -3;
	@%p18 bra 	$L__BB0_29;
	ld.global.v2.f64 	{%fd17, %fd18}, [%rd3+32];
	ld.global.v2.f64 	{%fd19, %fd20}, [%rd2];
	st.global.v2.f64 	[%rd3+32], {%fd19, %fd20};
	st.global.v2.f64 	[%rd2], {%fd17, %fd18};
$L__BB0_29:
	setp.gt.s32 	%p19, %r113, -4;
	@%p19 bra 	$L__BB0_31;
	ld.global.v2.f64 	{%fd21, %fd22}, [%rd3+48];
	ld.global.v2.f64 	{%fd23, %fd24}, [%rd2];
	st.global.v2.f64 	[%rd3+48], {%fd23, %fd24};
	st.global.v2.f64 	[%rd2], {%fd21, %fd22};
$L__BB0_31:
	add.s32 	%r113, %r113, 4;
	setp.lt.s32 	%p20, %r113, %r8;
	@%p20 bra 	$L__BB0_23;
$L__BB0_32:
	bar.sync 	0;
	setp.lt.s32 	%p21, %r55, 2;
	@%p21 bra 	$L__BB0_41;
	cvta.to.global.u64 	%rd4, %rd5;
	mov.b32 	%r123, 2;
	mul.lo.s32 	%r37, %r56, %r58;
$L__BB0_34:
	bar.sync 	0;
	shr.u32 	%r38, %r123, 1;
	add.s32 	%r95, %r123, -1;
	not.b32 	%r96, %r123;
	and.b32  	%r97, %r96, %r95;
	popc.b32 	%r98, %r97;
	shr.u32 	%r39, %r55, %r98;
	setp.lt.s32 	%p22, %r38, %r56;
	@%p22 bra 	$L__BB0_36;
	setp.lt.s32 	%p23, %r56, 1;
	div.s32 	%r99, %r37, %r38;
	and.b32  	%r100, %r99, 1;
	setp.eq.b32 	%p24, %r100, 1;
	or.pred  	%p25, %p24, %p23;
	@%p25 bra 	$L__BB0_40;
$L__BB0_36:
	mov.u32 	%r124, %r37;
$L__BB0_37:
	rem.s32 	%r101, %r124, %r38;
	mul.lo.s32 	%r127, %r101, %r39;
	add.s32 	%r102, %r124, %r38;
	mov.u32 	%r103, %tid.y;
	mad.lo.s32 	%r104, %r56, %r103, %r56;
	min.s32 	%r42, %r102, %r104;
	add.s32 	%r125, %r7, %r124;
	add.s32 	%r126, %r125, %r38;
	mov.u32 	%r128, %r124;
$L__BB0_38:
	mul.wide.s32 	%rd15, %r127, 16;
	add.s64 	%rd16, %rd4, %rd15;
	mul.wide.s32 	%rd17, %r126, 16;
	add.s64 	%rd18, %rd1, %rd17;
	ld.global.v2.f64 	{%fd25, %fd26}, [%rd18];
	ld.global.v2.f64 	{%fd27, %fd28}, [%rd16];
	mul.f64 	%fd29, %fd25, %fd27;
	mul.f64 	%fd30, %fd26, %fd28;
	sub.f64 	%fd31, %fd29, %fd30;
	mul.f64 	%fd32, %fd25, %fd28;
	fma.rn.f64 	%fd33, %fd26, %fd27, %fd32;
	mul.wide.s32 	%rd19, %r125, 16;
	add.s64 	%rd20, %rd1, %rd19;
	ld.global.v2.f64 	{%fd34, %fd35}, [%rd20];
	sub.f64 	%fd36, %fd34, %fd31;
	sub.f64 	%fd37, %fd35, %fd33;
	st.global.v2.f64 	[%rd18], {%fd36, %fd37};
	add.f64 	%fd38, %fd31, %fd34;
	add.f64 	%fd39, %fd35, %fd33;
	st.global.v2.f64 	[%rd20], {%fd38, %fd39};
	add.s32 	%r128, %r128, 1;
	add.s32 	%r127, %r127, %r39;
	add.s32 	%r126, %r126, 1;
	add.s32 	%r125, %r125, 1;
	setp.lt.s32 	%p26, %r128, %r42;
	@%p26 bra 	$L__BB0_38;
	setp.ne.s32 	%p27, %r123, %r55;
	add.s32 	%r124, %r124, %r123;
	mov.u32 	%r105, %tid.y;
	mad.lo.s32 	%r107, %r56, %r105, %r56;
	setp.lt.s32 	%p28, %r124, %r107;
	and.pred  	%p29, %p27, %p28;
	@%p29 bra 	$L__BB0_37;
$L__BB0_40:
	shl.b32 	%r123, %r123, 1;
	setp.le.s32 	%p30, %r123, %r55;
	@%p30 bra 	$L__BB0_34;
$L__BB0_41:
	bar.sync 	0;
	ret;

}
	// .globl	_Z23kernel_InPlaceTransposeiP7double2
.visible .entry _Z23kernel_InPlaceTransposeiP7double2(
	.param .u32 _Z23kernel_InPlaceTransposeiP7double2_param_0,
	.param .u64 .ptr .align 1 _Z23kernel_InPlaceTransposeiP7double2_param_1
)
{
	.reg .pred 	%p<6>;
	.reg .b32 	%r<40>;
	.reg .b64 	%rd<15>;
	.reg .b64 	%fd<21>;

	ld.param.u32 	%r25, [_Z23kernel_InPlaceTransposeiP7double2_param_0];
	ld.param.u64 	%rd2, [_Z23kernel_InPlaceTransposeiP7double2_param_1];
	cvta.to.global.u64 	%rd1, %rd2;
	mov.u32 	%r26, %ctaid.x;
	mov.u32 	%r27, %nctaid.x;
	div.u32 	%r28, %r25, %r27;
	mul.lo.s32 	%r1, %r28, %r26;
	mov.u32 	%r2, %tid.x;
	add.s32 	%r39, %r1, %r2;
	setp.le.s32 	%p1, %r25, %r39;
	@%p1 bra 	$L__BB1_7;
	mul.lo.s32 	%r4, %r39, %r25;
	sub.s32 	%r29, %r25, %r39;
	and.b32  	%r5, %r29, 3;
	setp.eq.s32 	%p2, %r5, 0;
	@%p2 bra 	$L__BB1_4;
	add.s32 	%r34, %r39, %r4;
	neg.s32 	%r33, %r5;
	add.s32 	%r39, %r39, %r5;
	mov.u32 	%r35, %r34;
$L__BB1_3:
	.pragma "nounroll";
	mul.wide.s32 	%rd3, %r34, 16;
	add.s64 	%rd4, %rd1, %rd3;
	ld.global.v2.f64 	{%fd1, %fd2}, [%rd4];
	mul.wide.s32 	%rd5, %r35, 16;
	add.s64 	%rd6, %rd1, %rd5;
	ld.global.v2.f64 	{%fd3, %fd4}, [%rd6];
	st.global.v2.f64 	[%rd4], {%fd3, %fd4};
	st.global.v2.f64 	[%rd6], {%fd1, %fd2};
	add.s32 	%r35, %r35, %r25;
	add.s32 	%r34, %r34, 1;
	add.s32 	%r33, %r33, 1;
	setp.ne.s32 	%p3, %r33, 0;
	@%p3 bra 	$L__BB1_3;
$L__BB1_4:
	sub.s32 	%r30, %r1, %r25;
	add.s32 	%r31, %r30, %r2;
	setp.gt.u32 	%p4, %r31, -4;
	@%p4 bra 	$L__BB1_7;
	mad.lo.s32 	%r32, %r39, %r25, %r2;
	add.s32 	%r38, %r32, %r1;
	shl.b32 	%r17, %r25, 2;
	add.s32 	%r37, %r39, %r4;
	mul.wide.s32 	%rd11, %r25, 16;
$L__BB1_6:
	mul.wide.s32 	%rd7, %r37, 16;
	add.s64 	%rd8, %rd1, %rd7;
	ld.global.v2.f64 	{%fd5, %fd6}, [%rd8];
	mul.wide.s32 	%rd9, %r38, 16;
	add.s64 	%rd10, %rd1, %rd9;
	ld.global.v2.f64 	{%fd7, %fd8}, [%rd10];
	st.global.v2.f64 	[%rd8], {%fd7, %fd8};
	st.global.v2.f64 	[%rd10], {%fd5, %fd6};
	ld.global.v2.f64 	{%fd9, %fd10}, [%rd8+16];
	add.s64 	%rd12, %rd10, %rd11;
	ld.global.v2.f64 	{%fd11, %fd12}, [%rd12];
	st.global.v2.f64 	[%rd8+16], {%fd11, %fd12};
	st.global.v2.f64 	[%rd12], {%fd9, %fd10};
	ld.global.v2.f64 	{%fd13, %fd14}, [%rd8+32];
	add.s64 	%rd13, %rd12, %rd11;
	ld.global.v2.f64 	{%fd15, %fd16}, [%rd13];
	st.global.v2.f64 	[%rd8+32], {%fd15, %fd16};
	st.global.v2.f64 	[%rd13], {%fd13, %fd14};
	ld.global.v2.f64 	{%fd17, %fd18}, [%rd8+48];
	add.s64 	%rd14, %rd13, %rd11;
	ld.global.v2.f64 	{%fd19, %fd20}, [%rd14];
	st.global.v2.f64 	[%rd8+48], {%fd19, %fd20};
	st.global.v2.f64 	[%rd14], {%fd17, %fd18};
	add.s32 	%r39, %r39, 4;
	add.s32 	%r38, %r38, %r17;
	add.s32 	%r37, %r37, 4;
	setp.lt.s32 	%p5, %r39, %r25;
	@%p5 bra 	$L__BB1_6;
$L__BB1_7:
	ret;

}
	// .globl	_Z16kernel_TransposeiP7double2S0_
.visible .entry _Z16kernel_TransposeiP7double2S0_(
	.param .u32 _Z16kernel_TransposeiP7double2S0__param_0,
	.param .u64 .ptr .align 1 _Z16kernel_TransposeiP7double2S0__param_1,
	.param .u64 .ptr .align 1 _Z16kernel_TransposeiP7double2S0__param_2
)
{
	.reg .b32 	%r<17>;
	.reg .b64 	%rd<9>;
	.reg .b64 	%fd<5>;
	// demoted variable
	.shared .align 16 .b8 _ZZ16kernel_TransposeiP7double2S0_E4tile[16384];
	ld.param.u32 	%r1, [_Z16kernel_TransposeiP7double2S0__param_0];
	ld.param.u64 	%rd1, [_Z16kernel_TransposeiP7double2S0__param_1];
	ld.param.u64 	%rd2, [_Z16kernel_TransposeiP7double2S0__param_2];
	cvta.to.global.u64 	%rd3, %rd2;
	cvta.to.global.u64 	%rd4, %rd1;
	mov.u32 	%r2, %ctaid.x;
	shl.b32 	%r3, %r2, 5;
	mov.u32 	%r4, %tid.x;
	add.s32 	%r5, %r3, %r4;
	mov.u32 	%r6, %ctaid.y;
	shl.b32 	%r7, %r6, 5;
	mov.u32 	%r8, %tid.y;
	add.s32 	%r9, %r7, %r8;
	shl.b32 	%r10, %r8, 9;
	mov.u32 	%r11, _ZZ16kernel_TransposeiP7double2S0_E4tile;
	add.s32 	%r12, %r11, %r10;
	shl.b32 	%r13, %r4, 4;
	add.s32 	%r14, %r12, %r13;
	mad.lo.s32 	%r15, %r9, %r1, %r5;
	mul.wide.s32 	%rd5, %r15, 16;
	add.s64 	%rd6, %rd4, %rd5;
	ld.global.v2.f64 	{%fd1, %fd2}, [%rd6];
	st.shared.v2.f64 	[%r14], {%fd1, %fd2};
	bar.sync 	0;
	mad.lo.s32 	%r16, %r5, %r1, %r9;
	mul.wide.s32 	%rd7, %r16, 16;
	add.s64 	%rd8, %rd3, %rd7;
	ld.shared.v2.f64 	{%fd3, %fd4}, [%r14];
	st.global.v2.f64 	[%rd8], {%fd3, %fd4};
	ret;

}


// ===== COMPILED SASS (sm_100) =====

	.target	sm_100

	.elftype	@"ET_EXEC"


//--------------------- .note.nv.tkinfo           --------------------------
	.section	.note.nv.tkinfo,"",@"SHT_NOTE"
	.sectionflags	@"SHF_NOTE_NV_TKINFO"
	.tkinfo
        /*0018*/ 	.word	0x00000002
        /*0030*/ 	.string	""
        /*0030*/ 	.string	"ptxas"
        /*0030*/ 	.string	"Cuda compilation tools, release 13.0, V13.0.88"
        /*0030*/ 	.string	"Build cuda_13.0.r13.0/compiler.36424714_0"
        /*0030*/ 	.string	"-arch sm_100 -m 64 "



//--------------------- .note.nv.cuinfo           --------------------------
	.section	.note.nv.cuinfo,"",@"SHT_NOTE"
	.sectionflags	@"SHF_NOTE_NV_CUINFO"
        /*0018*/ 	.short	0x0002
        /*001a*/ 	.short	0x0064
        /*001c*/ 	.short	0x0082
	.zero		2


//--------------------- .nv.info                  --------------------------
	.section	.nv.info,"",@"SHT_CUDA_INFO"
	.align	4


	//----- nvinfo : EIATTR_REGCOUNT
	.align		4
        /*0000*/ 	.byte	0x04, 0x2f
        /*0002*/ 	.short	(.L_1 - .L_0)
	.align		4
.L_0:
        /*0004*/ 	.word	index@(_Z10kernel_FFTiP7double2S0_i)
        /*0008*/ 	.word	0x00000020


	//----- nvinfo : EIATTR_FRAME_SIZE
	.align		4
.L_1:
        /*000c*/ 	.byte	0x04, 0x11
        /*000e*/ 	.short	(.L_3 - .L_2)
	.align		4
.L_2:
        /*0010*/ 	.word	index@(_Z10kernel_FFTiP7double2S0_i)
        /*0014*/ 	.word	0x00000000


	//----- nvinfo : EIATTR_REGCOUNT
	.align		4
.L_3:
        /*0018*/ 	.byte	0x04, 0x2f
        /*001a*/ 	.short	(.L_5 - .L_4)
	.align		4
.L_4:
        /*001c*/ 	.word	index@(_Z23kernel_InPlaceTransposeiP7double2)
        /*0020*/ 	.word	0x0000001c


	//----- nvinfo : EIATTR_FRAME_SIZE
	.align		4
.L_5:
        /*0024*/ 	.byte	0x04, 0x11
        /*0026*/ 	.short	(.L_7 - .L_6)
	.align		4
.L_6:
        /*0028*/ 	.word	index@(_Z23kernel_InPlaceTransposeiP7double2)
        /*002c*/ 	.word	0x00000000


	//----- nvinfo : EIATTR_REGCOUNT
	.align		4
.L_7:
        /*0030*/ 	.byte	0x04, 0x2f
        /*0032*/ 	.short	(.L_9 - .L_8)
	.align		4
.L_8:
        /*0034*/ 	.word	index@(_Z16kernel_TransposeiP7double2S0_)
        /*0038*/ 	.word	0x00000012


	//----- nvinfo : EIATTR_FRAME_SIZE
	.align		4
.L_9:
        /*003c*/ 	.byte	0x04, 0x11
        /*003e*/ 	.short	(.L_11 - .L_10)
	.align		4
.L_10:
        /*0040*/ 	.word	index@(_Z16kernel_TransposeiP7double2S0_)
        /*0044*/ 	.word	0x00000000


	//----- nvinfo : EIATTR_MIN_STACK_SIZE
	.align		4
.L_11:
        /*0048*/ 	.byte	0x04, 0x12
        /*004a*/ 	.short	(.L_13 - .L_12)
	.align		4
.L_12:
        /*004c*/ 	.word	index@(_Z16kernel_TransposeiP7double2S0_)
        /*0050*/ 	.word	0x00000000


	//----- nvinfo : EIATTR_MIN_STACK_SIZE
	.align		4
.L_13:
        /*0054*/ 	.byte	0x04, 0x12
        /*0056*/ 	.short	(.L_15 - .L_14)
	.align		4
.L_14:
        /*0058*/ 	.word	index@(_Z23kernel_InPlaceTransposeiP7double2)
        /*005c*/ 	.word	0x00000000


	//----- nvinfo : EIATTR_MIN_STACK_SIZE
	.align		4
.L_15:
        /*0060*/ 	.byte	0x04, 0x12
        /*0062*/ 	.short	(.L_17 - .L_16)
	.align		4
.L_16:
        /*0064*/ 	.word	index@(_Z10kernel_FFTiP7double2S0_i)
        /*0068*/ 	.word	0x00000000
.L_17:


//--------------------- .nv.compat                --------------------------
	.section	.nv.compat,"",@"SHT_CUDA_COMPAT_INFO"
	.align	4
        /*0000*/ 	.byte	0x02, 0x09, 0x00, 0x00, 0x02, 0x02, 0x01, 0x00, 0x02, 0x05, 0x05, 0x00, 0x03, 0x07, 0x01, 0x01
        /*0010*/ 	.byte	0x02, 0x03, 0x00, 0x00, 0x02, 0x06, 0x01, 0x00, 0x04, 0x0b, 0x08, 0x00, 0x01, 0x00, 0x00, 0x00
        /*0020*/ 	.byte	0x00, 0x00, 0x00, 0x00


//--------------------- .nv.info._Z16kernel_TransposeiP7double2S0_ --------------------------
	.section	.nv.info._Z16kernel_TransposeiP7double2S0_,"",@"SHT_CUDA_INFO"
	.sectionflags	@""
	.align	4


	//----- nvinfo : EIATTR_CUDA_API_VERSION
	.align		4
        /*0000*/ 	.byte	0x04, 0x37
        /*0002*/ 	.short	(.L_19 - .L_18)
.L_18:
        /*0004*/ 	.word	0x00000082


	//----- nvinfo : EIATTR_KPARAM_INFO
	.align		4
.L_19:
        /*0008*/ 	.byte	0x04, 0x17
        /*000a*/ 	.short	(.L_21 - .L_20)
.L_20:
        /*000c*/ 	.word	0x00000000
        /*0010*/ 	.short	0x0002
        /*0012*/ 	.short	0x0010
        /*0014*/ 	.byte	0x00, 0xf5, 0x21, 0x00


	//----- nvinfo : EIATTR_KPARAM_INFO
	.align		4
.L_21:
        /*0018*/ 	.byte	0x04, 0x17
        /*001a*/ 	.short	(.L_23 - .L_22)
.L_22:
        /*001c*/ 	.word	0x00000000
        /*0020*/ 	.short	0x0001
        /*0022*/ 	.short	0x0008
        /*0024*/ 	.byte	0x00, 0xf5, 0x21, 0x00


	//----- nvinfo : EIATTR_KPARAM_INFO
	.align		4
.L_23:
        /*0028*/ 	.byte	0x04, 0x17
        /*002a*/ 	.short	(.L_25 - .L_24)
.L_24:
        /*002c*/ 	.word	0x00000000
        /*0030*/ 	.short	0x0000
        /*0032*/ 	.short	0x0000
        /*0034*/ 	.byte	0x00, 0xf0, 0x11, 0x00


	//----- nvinfo : EIATTR_SPARSE_MMA_MASK
	.align		4
.L_25:
        /*0038*/ 	.byte	0x03, 0x50
        /*003a*/ 	.short	0x0000


	//----- nvinfo : EIATTR_MAXREG_COUNT
	.align		4
        /*003c*/ 	.byte	0x03, 0x1b
        /*003e*/ 	.short	0x00ff


	//----- nvinfo : EIATTR_NUM_BARRIERS
	.align		4
        /*0040*/ 	.byte	0x02, 0x4c
        /*0042*/ 	.byte	0x01
	.zero		1


	//----- nvinfo : EIATTR_MERCURY_ISA_VERSION
	.align		4
        /*0044*/ 	.byte	0x03, 0x5f
        /*0046*/ 	.short	0x0101


	//----- nvinfo : EIATTR_VRC_CTA_INIT_COUNT
	.align		4
        /*0048*/ 	.byte	0x02, 0x4a
	.zero		1
	.zero		1


	//----- nvinfo : EIATTR_EXIT_INSTR_OFFSETS
	.align		4
        /*004c*/ 	.byte	0x04, 0x1c
        /*004e*/ 	.short	(.L_27 - .L_26)


	//   ....[0]....
.L_26:
        /*0050*/ 	.word	0x00000190


	//----- nvinfo : EIATTR_CBANK_PARAM_SIZE
	.align		4
.L_27:
        /*0054*/ 	.byte	0x03, 0x19
        /*0056*/ 	.short	0x0018


	//----- nvinfo : EIATTR_PARAM_CBANK
	.align		4
        /*0058*/ 	.byte	0x04, 0x0a
        /*005a*/ 	.short	(.L_29 - .L_28)
	.align		4
.L_28:
        /*005c*/ 	.word	index@(.nv.constant0._Z16kernel_TransposeiP7double2S0_)
        /*0060*/ 	.short	0x0380
        /*0062*/ 	.short	0x0018


	//----- nvinfo : EIATTR_SW_WAR
	.align		4
.L_29:
        /*0064*/ 	.byte	0x04, 0x36
        /*0066*/ 	.short	(.L_31 - .L_30)
.L_30:
        /*0068*/ 	.word	0x00000008
.L_31:


//--------------------- .nv.info._Z23kernel_InPlaceTransposeiP7double2 --------------------------
	.section	.nv.info._Z23kernel_InPlaceTransposeiP7double2,"",@"SHT_CUDA_INFO"
	.sectionflags	@""
	.align	4


	//----- nvinfo : EIATTR_CUDA_API_VERSION
	.align		4
        /*0000*/ 	.byte	0x04, 0x37
        /*0002*/ 	.short	(.L_33 - .L_32)
.L_32:
        /*0004*/ 	.word	0x00000082


	//----- nvinfo : EIATTR_KPARAM_INFO
	.align		4
.L_33:
        /*0008*/ 	.byte	0x04, 0x17
        /*000a*/ 	.short	(.L_35 - .L_34)
.L_34:
        /*000c*/ 	.word	0x00000000
        /*0010*/ 	.short	0x0001
        /*0012*/ 	.short	0x0008
        /*0014*/ 	.byte	0x00, 0xf5, 0x21, 0x00


	//----- nvinfo : EIATTR_KPARAM_INFO
	.align		4
.L_35:
        /*0018*/ 	.byte	0x04, 0x17
        /*001a*/ 	.short	(.L_37 - .L_36)
.L_36:
        /*001c*/ 	.word	0x00000000
        /*0020*/ 	.short	0x0000
        /*0022*/ 	.short	0x0000
        /*0024*/ 	.byte	0x00, 0xf0, 0x11, 0x00


	//----- nvinfo : EIATTR_SPARSE_MMA_MASK
	.align		4
.L_37:
        /*0028*/ 	.byte	0x03, 0x50
        /*002a*/ 	.short	0x0000


	//----- nvinfo : EIATTR_MAXREG_COUNT
	.align		4
        /*002c*/ 	.byte	0x03, 0x1b
        /*002e*/ 	.short	0x00ff


	//----- nvinfo : EIATTR_MERCURY_ISA_VERSION
	.align		4
        /*0030*/ 	.byte	0x03, 0x5f
        /*0032*/ 	.short	0x0101


	//----- nvinfo : EIATTR_VRC_CTA_INIT_COUNT
	.align		4
        /*0034*/ 	.byte	0x02, 0x4a
	.zero		1
	.zero		1


	//----- nvinfo : EIATTR_EXIT_INSTR_OFFSETS
	.align		4
        /*0038*/ 	.byte	0x04, 0x1c
        /*003a*/ 	.short	(.L_39 - .L_38)


	//   ....[0]....
.L_38:
        /*003c*/ 	.word	0x000001a0


	//   ....[1]....
        /*0040*/ 	.word	0x00000340


	//   ....[2]....
        /*0044*/ 	.word	0x00000530


	//----- nvinfo : EIATTR_CRS_STACK_SIZE
	.align		4
.L_39:
        /*0048*/ 	.byte	0x04, 0x1e
        /*004a*/ 	.short	(.L_41 - .L_40)
.L_40:
        /*004c*/ 	.word	0x00000000


	//----- nvinfo : EIATTR_CBANK_PARAM_SIZE
	.align		4
.L_41:
        /*0050*/ 	.byte	0x03, 0x19
        /*0052*/ 	.short	0x0010


	//----- nvinfo : EIATTR_PARAM_CBANK
	.align		4
        /*0054*/ 	.byte	0x04, 0x0a
        /*0056*/ 	.short	(.L_43 - .L_42)
	.align		4
.L_42:
        /*0058*/ 	.word	index@(.nv.constant0._Z23kernel_InPlaceTransposeiP7double2)
        /*005c*/ 	.short	0x0380
        /*005e*/ 	.short	0x0010


	//----- nvinfo : EIATTR_SW_WAR
	.align		4
.L_43:
        /*0060*/ 	.byte	0x04, 0x36
        /*0062*/ 	.short	(.L_45 - .L_44)
.L_44:
        /*0064*/ 	.word	0x00000008
.L_45:


//--------------------- .nv.info._Z10kernel_FFTiP7double2S0_i --------------------------
	.section	.nv.info._Z10kernel_FFTiP7double2S0_i,"",@"SHT_CUDA_INFO"
	.sectionflags	@""
	.align	4


	//----- nvinfo : EIATTR_CUDA_API_VERSION
	.align		4
        /*0000*/ 	.byte	0x04, 0x37
        /*0002*/ 	.short	(.L_47 - .L_46)
.L_46:
        /*0004*/ 	.word	0x00000082


	//----- nvinfo : EIATTR_KPARAM_INFO
	.align		4
.L_47:
        /*0008*/ 	.byte	0x04, 0x17
        /*000a*/ 	.short	(.L_49 - .L_48)
.L_48:
        /*000c*/ 	.word	0x00000000
        /*0010*/ 	.short	0x0003
        /*0012*/ 	.short	0x0018
        /*0014*/ 	.byte	0x00, 0xf0, 0x11, 0x00


	//----- nvinfo : EIATTR_KPARAM_INFO
	.align		4
.L_49:
        /*0018*/ 	.byte	0x04, 0x17
        /*001a*/ 	.short	(.L_51 - .L_50)
.L_50:
        /*001c*/ 	.word	0x00000000
        /*0020*/ 	.short	0x0002
        /*0022*/ 	.short	0x0010
        /*0024*/ 	.byte	0x00, 0xf5, 0x21, 0x00


	//----- nvinfo : EIATTR_KPARAM_INFO
	.align		4
.L_51:
        /*0028*/ 	.byte	0x04, 0x17
        /*002a*/ 	.short	(.L_53 - .L_52)
.L_52:
        /*002c*/ 	.word	0x00000000
        /*0030*/ 	.short	0x0001
        /*0032*/ 	.short	0x0008
        /*0034*/ 	.byte	0x00, 0xf5, 0x21, 0x00


	//----- nvinfo : EIATTR_KPARAM_INFO
	.align		4
.L_53:
        /*0038*/ 	.byte	0x04, 0x17
        /*003a*/ 	.short	(.L_55 - .L_54)
.L_54:
        /*003c*/ 	.word	0x00000000
        /*0040*/ 	.short	0x0000
        /*0042*/ 	.short	0x0000
        /*0044*/ 	.byte	0x00, 0xf0, 0x11, 0x00


	//----- nvinfo : EIATTR_SPARSE_MMA_MASK
	.align		4
.L_55:
        /*0048*/ 	.byte	0x03, 0x50
        /*004a*/ 	.short	0x0000


	//----- nvinfo : EIATTR_MAXREG_COUNT
	.align		4
        /*004c*/ 	.byte	0x03, 0x1b
        /*004e*/ 	.short	0x00ff


	//----- nvinfo : EIATTR_NUM_BARRIERS
	.align		4
        /*0050*/ 	.byte	0x02, 0x4c
        /*0052*/ 	.byte	0x01
	.zero		1


	//----- nvinfo : EIATTR_MERCURY_ISA_VERSION
	.align		4
        /*0054*/ 	.byte	0x03, 0x5f
        /*0056*/ 	.short	0x0101


	//----- nvinfo : EIATTR_VRC_CTA_INIT_COUNT
	.align		4
        /*0058*/ 	.byte	0x02, 0x4a
	.zero		1
	.zero		1


	//----- nvinfo : EIATTR_EXIT_INSTR_OFFSETS
	.align		4
        /*005c*/ 	.byte	0x04, 0x1c
        /*005e*/ 	.short	(.L_57 - .L_56)


	//   ....[0]....
.L_56:
        /*0060*/ 	.word	0x000016e0


	//----- nvinfo : EIATTR_CRS_STACK_SIZE
	.align		4
.L_57:
        /*0064*/ 	.byte	0x04, 0x1e
        /*0066*/ 	.short	(.L_59 - .L_58)
.L_58:
        /*0068*/ 	.word	0x00000000


	//----- nvinfo : EIATTR_CBANK_PARAM_SIZE
	.align		4
.L_59:
        /*006c*/ 	.byte	0x03, 0x19
        /*006e*/ 	.short	0x001c


	//----- nvinfo : EIATTR_PARAM_CBANK
	.align		4
        /*0070*/ 	.byte	0x04, 0x0a
        /*0072*/ 	.short	(.L_61 - .L_60)
	.align		4
.L_60:
        /*0074*/ 	.word	index@(.nv.constant0._Z10kernel_FFTiP7double2S0_i)
        /*0078*/ 	.short	0x0380
        /*007a*/ 	.short	0x001c


	//----- nvinfo : EIATTR_SW_WAR
	.align		4
.L_61:
        /*007c*/ 	.byte	0x04, 0x36
        /*007e*/ 	.short	(.L_63 - .L_62)
.L_62:
        /*0080*/ 	.word	0x00000008
.L_63:


//--------------------- .nv.callgraph             --------------------------
	.section	.nv.callgraph,"",@"SHT_CUDA_CALLGRAPH"
	.align	4
	.sectionentsize	8
	.align		4
        /*0000*/ 	.word	0x00000000
	.align		4
        /*0004*/ 	.word	0xffffffff
	.align		4
        /*0008*/ 	.word	0x00000000
	.align		4
        /*000c*/ 	.word	0xfffffffe
	.align		4
        /*0010*/ 	.word	0x00000000
	.align		4
        /*0014*/ 	.word	0xfffffffd
	.align		4
        /*0018*/ 	.word	0x00000000
	.align		4
        /*001c*/ 	.word	0xfffffffc


//--------------------- .text._Z16kernel_TransposeiP7double2S0_ --------------------------
	.section	.text._Z16kernel_TransposeiP7double2S0_,"ax",@progbits
	.align	128
        .global         _Z16kernel_TransposeiP7double2S0_
        .type           _Z16kernel_TransposeiP7double2S0_,@function
        .size           _Z16kernel_TransposeiP7double2S0_,(.L_x_44 - _Z16kernel_TransposeiP7double2S0_)
        .other          _Z16kernel_TransposeiP7double2S0_,@"STO_CUDA_ENTRY STV_DEFAULT"
_Z16kernel_TransposeiP7double2S0_:
.text._Z16kernel_TransposeiP7double2S0_:
[----:B------:R-:W-:Y:S01]  /*0000*/  LDC R1, c[0x0][0x37c] ;  /* 0x0000df00ff017b82 */ /* 0x000fe20000000800 */
[----:B------:R-:W0:Y:S07]  /*0010*/  S2R R13, SR_CTAID.Y ;  /* 0x00000000000d7919 */ /* 0x000e2e0000002600 */
[----:B------:R-:W1:Y:S01]  /*0020*/  LDC.64 R4, c[0x0][0x388] ;  /* 0x0000e200ff047b82 */ /* 0x000e620000000a00 */
[----:B------:R-:W2:Y:S01]  /*0030*/  LDCU UR8, c[0x0][0x380] ;  /* 0x00007000ff0877ac */ /* 0x000ea20008000800 */
[----:B------:R-:W0:Y:S01]  /*0040*/  S2R R2, SR_TID.Y ;  /* 0x0000000000027919 */ /* 0x000e220000002200 */
[----:B------:R-:W3:Y:S01]  /*0050*/  LDCU.64 UR6, c[0x0][0x358] ;  /* 0x00006b00ff0677ac */ /* 0x000ee20008000a00 */
[----:B------:R-:W4:Y:S01]  /*0060*/  S2R R0, SR_CTAID.X ;  /* 0x0000000000007919 */ /* 0x000f220000002500 */
[----:B------:R-:W4:Y:S01]  /*0070*/  S2R R15, SR_TID.X ;  /* 0x00000000000f7919 */ /* 0x000f220000002100 */
[----:B0-----:R-:W-:-:S02]  /*0080*/  LEA R13, R13, R2, 0x5 ;  /* 0x000000020d0d7211 */ /* 0x001fc400078e28ff */
[----:B----4-:R-:W-:-:S05]  /*0090*/  LEA R0, R0, R15, 0x5 ;  /* 0x0000000f00007211 */ /* 0x010fca00078e28ff */
[----:B--2---:R-:W-:-:S04]  /*00a0*/  IMAD R3, R13, UR8, R0 ;  /* 0x000000080d037c24 */ /* 0x004fc8000f8e0200 */
[----:B-1----:R-:W-:-:S06]  /*00b0*/  IMAD.WIDE R4, R3, 0x10, R4 ;  /* 0x0000001003047825 */ /* 0x002fcc00078e0204 */
[----:B---3--:R-:W2:Y:S01]  /*00c0*/  LDG.E.128 R4, desc[UR6][R4.64] ;  /* 0x0000000604047981 */ /* 0x008ea2000c1e1d00 */
[----:B------:R-:W0:Y:S01]  /*00d0*/  S2UR UR5, SR_CgaCtaId ;  /* 0x00000000000579c3 */ /* 0x000e220000008800 */
[----:B------:R-:W-:Y:S01]  /*00e0*/  UMOV UR4, 0x400 ;  /* 0x0000040000047882 */ /* 0x000fe20000000000 */
[----:B------:R-:W-:Y:S01]  /*00f0*/  IMAD R13, R0, UR8, R13 ;  /* 0x00000008000d7c24 */ /* 0x000fe2000f8e020d */
[----:B0-----:R-:W-:-:S06]  /*0100*/  ULEA UR4, UR5, UR4, 0x18 ;  /* 0x0000000405047291 */ /* 0x001fcc000f8ec0ff */
[----:B------:R-:W-:-:S04]  /*0110*/  LEA R2, R2, UR4, 0x9 ;  /* 0x0000000402027c11 */ /* 0x000fc8000f8e48ff */
[----:B------:R-:W-:Y:S02]  /*0120*/  LEA R15, R15, R2, 0x4 ;  /* 0x000000020f0f7211 */ /* 0x000fe400078e20ff */
[----:B------:R-:W0:Y:S02]  /*0130*/  LDC.64 R2, c[0x0][0x390] ;  /* 0x0000e400ff027b82 */ /* 0x000e240000000a00 */
[----:B0-----:R-:W-:Y:S01]  /*0140*/  IMAD.WIDE R2, R13, 0x10, R2 ;  /* 0x000000100d027825 */ /* 0x001fe200078e0202 */
[----:B--2---:R-:W-:Y:S05]  /*0150*/  STS.128 [R15], R4 ;  /* 0x000000040f007388 */ /* 0x004fea0000000c00 */
[----:B------:R-:W-:Y:S06]  /*0160*/  BAR.SYNC.DEFER_BLOCKING 0x0 ;  /* 0x0000000000007b1d */ /* 0x000fec0000010000 */
[----:B------:R-:W0:Y:S04]  /*0170*/  LDS.128 R8, [R15] ;  /* 0x000000000f087984 */ /* 0x000e280000000c00 */
[----:B0-----:R-:W-:Y:S01]  /*0180*/  STG.E.128 desc[UR6][R2.64], R8 ;  /* 0x0000000802007986 */ /* 0x001fe2000c101d06 */
[----:B------:R-:W-:Y:S05]  /*0190*/  EXIT ;  /* 0x000000000000794d */ /* 0x000fea0003800000 */
.L_x_0:
[----:B------:R-:W-:-:S00]  /*01a0*/  BRA `(.L_x_0) ;  /* 0xfffffffc00fc7947 */ /* 0x000fc0000383ffff */
[----:B------:R-:W-:-:S00]  /*01b0*/  NOP ;  /* 0x0000000000007918 */ /* 0x000fc00000000000 */
        /* <DEDUP_REMOVED lines=12> */
.L_x_44:


//--------------------- .text._Z23kernel_InPlaceTransposeiP7double2 --------------------------
	.section	.text._Z23kernel_InPlaceTransposeiP7double2,"ax",@progbits
	.align	128
        .global         _Z23kernel_InPlaceTransposeiP7double2
        .type           _Z23kernel_InPlaceTransposeiP7double2,@function
        .size           _Z23kernel_InPlaceTransposeiP7double2,(.L_x_45 - _Z23kernel_InPlaceTransposeiP7double2)
        .other          _Z23kernel_InPlaceTransposeiP7double2,@"STO_CUDA_ENTRY STV_DEFAULT"
_Z23kernel_InPlaceTransposeiP7double2:
.text._Z23kernel_InPlaceTransposeiP7double2:
[----:B------:R-:W-:Y:S01]  /*0000*/  LDC R1, c[0x0][0x37c] ;  /* 0x0000df00ff017b82 */ /* 0x000fe20000000800 */
[----:B------:R-:W0:Y:S07]  /*0010*/  LDCU UR5, c[0x0][0x370] ;  /* 0x00006e00ff0577ac */ /* 0x000e2e0008000800 */
[----:B------:R-:W1:Y:S01]  /*0020*/  LDC R0, c[0x0][0x380] ;  /* 0x0000e000ff007b82 */ /* 0x000e620000000800 */
[----:B------:R-:W2:Y:S07]  /*0030*/  S2R R23, SR_TID.X ;  /* 0x0000000000177919 */ /* 0x000eae0000002100 */
[----:B------:R-:W3:Y:S01]  /*0040*/  S2UR UR4, SR_CTAID.X ;  /* 0x00000000000479c3 */ /* 0x000ee20000002500 */
[----:B0-----:R-:W0:Y:S01]  /*0050*/  I2F.U32.RP R4, UR5 ;  /* 0x0000000500047d06 */ /* 0x001e220008209000 */
[----:B------:R-:W-:-:S07]  /*0060*/  ISETP.NE.U32.AND P2, PT, RZ, UR5, PT ;  /* 0x00000005ff007c0c */ /* 0x000fce000bf45070 */
[----:B0-----:R-:W0:Y:S02]  /*0070*/  MUFU.RCP R4, R4 ;  /* 0x0000000400047308 */ /* 0x001e240000001000 */
[----:B0-----:R-:W-:-:S06]  /*0080*/  IADD3 R2, PT, PT, R4, 0xffffffe, RZ ;  /* 0x0ffffffe04027810 */ /* 0x001fcc0007ffe0ff */
[----:B------:R0:W4:Y:S02]  /*0090*/  F2I.FTZ.U32.TRUNC.NTZ R3, R2 ;  /* 0x0000000200037305 */ /* 0x000124000021f000 */
[----:B0-----:R-:W-:Y:S02]  /*00a0*/  HFMA2 R2, -RZ, RZ, 0, 0 ;  /* 0x00000000ff027431 */ /* 0x001fe400000001ff */
[----:B----4-:R-:W-:-:S04]  /*00b0*/  IMAD.MOV R5, RZ, RZ, -R3 ;  /* 0x000000ffff057224 */ /* 0x010fc800078e0a03 */
[----:B------:R-:W-:-:S04]  /*00c0*/  IMAD R5, R5, UR5, RZ ;  /* 0x0000000505057c24 */ /* 0x000fc8000f8e02ff */
[----:B------:R-:W-:-:S06]  /*00d0*/  IMAD.HI.U32 R3, R3, R5, R2 ;  /* 0x0000000503037227 */ /* 0x000fcc00078e0002 */
[----:B-1----:R-:W-:-:S04]  /*00e0*/  IMAD.HI.U32 R3, R3, R0, RZ ;  /* 0x0000000003037227 */ /* 0x002fc800078e00ff */
[----:B------:R-:W-:-:S04]  /*00f0*/  IMAD.MOV R5, RZ, RZ, -R3 ;  /* 0x000000ffff057224 */ /* 0x000fc800078e0a03 */
[----:B------:R-:W-:-:S05]  /*0100*/  IMAD R4, R5, UR5, R0 ;  /* 0x0000000505047c24 */ /* 0x000fca000f8e0200 */
[----:B------:R-:W-:-:S13]  /*0110*/  ISETP.GE.U32.AND P0, PT, R4, UR5, PT ;  /* 0x0000000504007c0c */ /* 0x000fda000bf06070 */
[----:B------:R-:W-:Y:S01]  /*0120*/  @P0 IADD3 R4, PT, PT, R4, -UR5, RZ ;  /* 0x8000000504040c10 */ /* 0x000fe2000fffe0ff */
[----:B------:R-:W-:-:S03]  /*0130*/  @P0 VIADD R3, R3, 0x1 ;  /* 0x0000000103030836 */ /* 0x000fc60000000000 */
[----:B------:R-:W-:-:S13]  /*0140*/  ISETP.GE.U32.AND P1, PT, R4, UR5, PT ;  /* 0x0000000504007c0c */ /* 0x000fda000bf26070 */
[----:B------:R-:W-:Y:S02]  /*0150*/  @P1 IADD3 R3, PT, PT, R3, 0x1, RZ ;  /* 0x0000000103031810 */ /* 0x000fe40007ffe0ff */
[----:B------:R-:W-:-:S05]  /*0160*/  @!P2 LOP3.LUT R3, RZ, UR5, RZ, 0x33, !PT ;  /* 0x00000005ff03ac12 */ /* 0x000fca000f8e33ff */
[----:B---3--:R-:W-:-:S05]  /*0170*/  IMAD R5, R3, UR4, RZ ;  /* 0x0000000403057c24 */ /* 0x008fca000f8e02ff */
[----:B--2---:R-:W-:-:S04]  /*0180*/  IADD3 R4, PT, PT, R5, R23, RZ ;  /* 0x0000001705047210 */ /* 0x004fc80007ffe0ff */
[----:B------:R-:W-:-:S13]  /*0190*/  ISETP.GE.AND P0, PT, R4, R0, PT ;  /* 0x000000000400720c */ /* 0x000fda0003f06270 */
[----:B------:R-:W-:Y:S05]  /*01a0*/  @P0 EXIT ;  /* 0x000000000000094d */ /* 0x000fea0003800000 */
[----:B------:R-:W-:Y:S01]  /*01b0*/  IMAD.IADD R2, R0, 0x1, -R4 ;  /* 0x0000000100027824 */ /* 0x000fe200078e0a04 */
[----:B------:R-:W-:Y:S01]  /*01c0*/  IADD3 R3, PT, PT, R23, -R0, R5 ;  /* 0x8000000017037210 */ /* 0x000fe20007ffe005 */
[----:B------:R-:W0:Y:S01]  /*01d0*/  LDCU.64 UR4, c[0x0][0x358] ;  /* 0x00006b00ff0477ac */ /* 0x000e220008000a00 */
[----:B------:R-:W-:Y:S01]  /*01e0*/  BSSY.RECONVERGENT B0, `(.L_x_1) ;  /* 0x0000015000007945 */ /* 0x000fe20003800200 */
[----:B------:R-:W-:Y:S02]  /*01f0*/  MOV R25, R4 ;  /* 0x0000000400197202 */ /* 0x000fe40000000f00 */
[----:B------:R-:W-:Y:S02]  /*0200*/  LOP3.LUT P0, R7, R2, 0x3, RZ, 0xc0, !PT ;  /* 0x0000000302077812 */ /* 0x000fe4000780c0ff */
[----:B------:R-:W-:-:S11]  /*0210*/  ISETP.GT.U32.AND P1, PT, R3, -0x4, PT ;  /* 0xfffffffc0300780c */ /* 0x000fd60003f24070 */
[----:B------:R-:W-:Y:S05]  /*0220*/  @!P0 BRA `(.L_x_2) ;  /* 0x0000000000408947 */ /* 0x000fea0003800000 */
[----:B------:R-:W1:Y:S01]  /*0230*/  LDC.64 R2, c[0x0][0x388] ;  /* 0x0000e200ff027b82 */ /* 0x000e620000000a00 */
[C---:B------:R-:W-:Y:S01]  /*0240*/  IMAD R19, R4.reuse, R0, R4 ;  /* 0x0000000004137224 */ /* 0x040fe200078e0204 */
[----:B------:R-:W-:Y:S01]  /*0250*/  IADD3 R18, PT, PT, -R7, RZ, RZ ;  /* 0x000000ff07127210 */ /* 0x000fe20007ffe1ff */
[----:B------:R-:W-:-:S03]  /*0260*/  IMAD.IADD R4, R4, 0x1, R7 ;  /* 0x0000000104047824 */ /* 0x000fc600078e0207 */
[----:B------:R-:W-:-:S07]  /*0270*/  MOV R21, R19 ;  /* 0x0000001300157202 */ /* 0x000fce0000000f00 */
.L_x_3:
[----:B-12---:R-:W-:-:S04]  /*0280*/  IMAD.WIDE R6, R21, 0x10, R2 ;  /* 0x0000001015067825 */ /* 0x006fc800078e0202 */
[----:B------:R-:W-:Y:S01]  /*0290*/  IMAD.WIDE R16, R19, 0x10, R2 ;  /* 0x0000001013107825 */ /* 0x000fe200078e0202 */
[----:B0-----:R-:W2:Y:S04]  /*02a0*/  LDG.E.128 R8, desc[UR4][R6.64] ;  /* 0x0000000406087981 */ /* 0x001ea8000c1e1d00 */
[----:B------:R-:W3:Y:S01]  /*02b0*/  LDG.E.128 R12, desc[UR4][R16.64] ;  /* 0x00000004100c7981 */ /* 0x000ee2000c1e1d00 */
[----:B------:R-:W-:Y:S01]  /*02c0*/  IADD3 R18, PT, PT, R18, 0x1, RZ ;  /* 0x0000000112127810 */ /* 0x000fe20007ffe0ff */
[----:B------:R-:W-:Y:S01]  /*02d0*/  IMAD.IADD R21, R21, 0x1, R0 ;  /* 0x0000000115157824 */ /* 0x000fe200078e0200 */
[----:B------:R-:W-:Y:S02]  /*02e0*/  IADD3 R19, PT, PT, R19, 0x1, RZ ;  /* 0x0000000113137810 */ /* 0x000fe40007ffe0ff */
[----:B------:R-:W-:Y:S01]  /*02f0*/  ISETP.NE.AND P0, PT, R18, RZ, PT ;  /* 0x000000ff1200720c */ /* 0x000fe20003f05270 */
[----:B--2---:R2:W-:Y:S04]  /*0300*/  STG.E.128 desc[UR4][R16.64], R8 ;  /* 0x0000000810007986 */ /* 0x0045e8000c101d04 */
[----:B---3--:R2:W-:Y:S08]  /*0310*/  STG.E.128 desc[UR4][R6.64], R12 ;  /* 0x0000000c06007986 */ /* 0x0085f0000c101d04 */
[----:B------:R-:W-:Y:S05]  /*0320*/  @P0 BRA `(.L_x_3) ;  /* 0xfffffffc00d40947 */ /* 0x000fea000383ffff */
.L_x_2:
[----:B0-----:R-:W-:Y:S05]  /*0330*/  BSYNC.RECONVERGENT B0 ;  /* 0x0000000000007941 */ /* 0x001fea0003800200 */
.L_x_1:
[----:B------:R-:W-:Y:S05]  /*0340*/  @P1 EXIT ;  /* 0x000000000000194d */ /* 0x000fea0003800000 */
[-C--:B------:R-:W-:Y:S02]  /*0350*/  IMAD R2, R4, R0.reuse, R23 ;  /* 0x0000000004027224 */ /* 0x080fe400078e0217 */
[----:B------:R-:W-:-:S03]  /*0360*/  IMAD R3, R25, R0, R4 ;  /* 0x0000000019037224 */ /* 0x000fc600078e0204 */
[----:B------:R-:W-:-:S07]  /*0370*/  IADD3 R2, PT, PT, R5, R2, RZ ;  /* 0x0000000205027210 */ /* 0x000fce0007ffe0ff */
.L_x_4:
[----:B0-2---:R-:W0:Y:S02]  /*0380*/  LDC.64 R6, c[0x0][0x388] ;  /* 0x0000e200ff067b82 */ /* 0x005e240000000a00 */
[----:B0-----:R-:W-:-:S04]  /*0390*/  IMAD.WIDE R22, R2, 0x10, R6 ;  /* 0x0000001002167825 */ /* 0x001fc800078e0206 */
[----:B------:R-:W-:Y:S01]  /*03a0*/  IMAD.WIDE R6, R3, 0x10, R6 ;  /* 0x0000001003067825 */ /* 0x000fe200078e0206 */
[----:B------:R-:W2:Y:S04]  /*03b0*/  LDG.E.128 R8, desc[UR4][R22.64] ;  /* 0x0000000416087981 */ /* 0x000ea8000c1e1d00 */
[----:B------:R-:W3:Y:S01]  /*03c0*/  LDG.E.128 R12, desc[UR4][R6.64] ;  /* 0x00000004060c7981 */ /* 0x000ee2000c1e1d00 */
[----:B------:R-:W-:-:S03]  /*03d0*/  IMAD.WIDE R20, R0, 0x10, R22 ;  /* 0x0000001000147825 */ /* 0x000fc600078e0216 */
[----:B--2---:R0:W-:Y:S04]  /*03e0*/  STG.E.128 desc[UR4][R6.64], R8 ;  /* 0x0000000806007986 */ /* 0x0041e8000c101d04 */
[----:B---3--:R1:W-:Y:S04]  /*03f0*/  STG.E.128 desc[UR4][R22.64], R12 ;  /* 0x0000000c16007986 */ /* 0x0083e8000c101d04 */
[----:B0-----:R-:W2:Y:S04]  /*0400*/  LDG.E.128 R8, desc[UR4][R20.64] ;  /* 0x0000000414087981 */ /* 0x001ea8000c1e1d00 */
[----:B-1----:R-:W3:Y:S01]  /*0410*/  LDG.E.128 R12, desc[UR4][R6.64+0x10] ;  /* 0x00001004060c7981 */ /* 0x002ee2000c1e1d00 */
        /* <DEDUP_REMOVED lines=10> */
[----:B------:R-:W-:Y:S01]  /*04c0*/  VIADD R4, R4, 0x4 ;  /* 0x0000000404047836 */ /* 0x000fe20000000000 */
[----:B------:R-:W-:-:S02]  /*04d0*/  LEA R2, R0, R2, 0x2 ;  /* 0x0000000200027211 */ /* 0x000fc400078e10ff */
[----:B------:R-:W-:Y:S02]  /*04e0*/  IADD3 R3, PT, PT, R3, 0x4, RZ ;  /* 0x0000000403037810 */ /* 0x000fe40007ffe0ff */
[----:B------:R-:W-:Y:S01]  /*04f0*/  ISETP.GE.AND P0, PT, R4, R0, PT ;  /* 0x000000000400720c */ /* 0x000fe20003f06270 */
[----:B--2---:R0:W-:Y:S04]  /*0500*/  STG.E.128 desc[UR4][R6.64+0x30], R8 ;  /* 0x0000300806007986 */ /* 0x0041e8000c101d04 */
[----:B---3--:R0:W-:Y:S08]  /*0510*/  STG.E.128 desc[UR4][R16.64], R12 ;  /* 0x0000000c10007986 */ /* 0x0081f0000c101d04 */
[----:B------:R-:W-:Y:S05]  /*0520*/  @!P0 BRA `(.L_x_4) ;  /* 0xfffffffc00948947 */ /* 0x000fea000383ffff */
[----:B------:R-:W-:Y:S05]  /*0530*/  EXIT ;  /* 0x000000000000794d */ /* 0x000fea0003800000 */
.L_x_5:
        /* <DEDUP_REMOVED lines=12> */
.L_x_45:


//--------------------- .text._Z10kernel_FFTiP7double2S0_i --------------------------
	.section	.text._Z10kernel_FFTiP7double2S0_i,"ax",@progbits
	.align	128
        .global         _Z10kernel_FFTiP7double2S0_i
        .type           _Z10kernel_FFTiP7double2S0_i,@function
        .size           _Z10kernel_FFTiP7double2S0_i,(.L_x_46 - _Z10kernel_FFTiP7double2S0_i)
        .other          _Z10kernel_FFTiP7double2S0_i,@"STO_CUDA_ENTRY STV_DEFAULT"
_Z10kernel_FFTiP7double2S0_i:
.text._Z10kernel_FFTiP7double2S0_i:
[----:B------:R-:W-:Y:S08]  /*0000*/  LDC R1, c[0x0][0x37c] ;  /* 0x0000df00ff017b82 */ /* 0x000ff00000000800 */
[----:B------:R-:W0:Y:S01]  /*0010*/  LDC R5, c[0x0][0x370] ;  /* 0x0000dc00ff057b82 */ /* 0x000e220000000800 */
[----:B------:R-:W1:Y:S01]  /*0020*/  LDCU UR8, c[0x0][0x380] ;  /* 0x00007000ff0877ac */ /* 0x000e620008000800 */
[----:B------:R-:W-:Y:S01]  /*0030*/  IMAD.MOV.U32 R18, RZ, RZ, RZ ;  /* 0x000000ffff127224 */ /* 0x000fe200078e00ff */
[----:B------:R-:W2:Y:S05]  /*0040*/  LDCU UR5, c[0x0][0x398] ;  /* 0x00007300ff0577ac */ /* 0x000eaa0008000800 */
[----:B------:R-:W3:Y:S01]  /*0050*/  S2UR UR4, SR_CTAID.X ;  /* 0x00000000000479c3 */ /* 0x000ee20000002500 */
[----:B------:R-:W4:Y:S01]  /*0060*/  LDCU.64 UR6, c[0x0][0x358] ;  /* 0x00006b00ff0677ac */ /* 0x000f220008000a00 */
[----:B-1----:R-:W-:-:S02]  /*0070*/  UISETP.GE.U32.AND UP1, UPT, UR8, 0x2, UPT ;  /* 0x000000020800788c */ /* 0x002fc4000bf26070 */
[----:B--2---:R-:W-:Y:S01]  /*0080*/  UISETP.GE.AND UP0, UPT, UR5, 0x1, UPT ;  /* 0x000000010500788c */ /* 0x004fe2000bf06270 */
[----:B0-----:R-:W0:Y:S01]  /*0090*/  I2F.U32.RP R0, R5 ;  /* 0x0000000500007306 */ /* 0x001e220000209000 */
[----:B------:R-:W-:-:S07]  /*00a0*/  ISETP.NE.U32.AND P2, PT, R5, RZ, PT ;  /* 0x000000ff0500720c */ /* 0x000fce0003f45070 */
[----:B0-----:R-:W0:Y:S02]  /*00b0*/  MUFU.RCP R0, R0 ;  /* 0x0000000000007308 */ /* 0x001e240000001000 */
[----:B0-----:R-:W-:-:S06]  /*00c0*/  VIADD R2, R0, 0xffffffe ;  /* 0x0ffffffe00027836 */ /* 0x001fcc0000000000 */
[----:B------:R0:W1:Y:S02]  /*00d0*/  F2I.FTZ.U32.TRUNC.NTZ R3, R2 ;  /* 0x0000000200037305 */ /* 0x000064000021f000 */
[----:B0-----:R-:W-:Y:S02]  /*00e0*/  IMAD.MOV.U32 R2, RZ, RZ, RZ ;  /* 0x000000ffff027224 */ /* 0x001fe400078e00ff */
[----:B-1----:R-:W-:-:S04]  /*00f0*/  IMAD.MOV R4, RZ, RZ, -R3 ;  /* 0x000000ffff047224 */ /* 0x002fc800078e0a03 */
[----:B------:R-:W-:-:S04]  /*0100*/  IMAD R7, R4, R5, RZ ;  /* 0x0000000504077224 */ /* 0x000fc800078e02ff */
[----:B------:R-:W-:Y:S02]  /*0110*/  IMAD.HI.U32 R3, R3, R7, R2 ;  /* 0x0000000703037227 */ /* 0x000fe400078e0002 */
[----:B------:R-:W3:Y:S04]  /*0120*/  S2R R7, SR_TID.X ;  /* 0x0000000000077919 */ /* 0x000ee80000002100 */
[----:B------:R-:W-:Y:S02]  /*0130*/  IMAD.HI.U32 R4, R3, UR8, RZ ;  /* 0x0000000803047c27 */ /* 0x000fe4000f8e00ff */
[----:B------:R-:W0:Y:S02]  /*0140*/  S2R R3, SR_TID.Y ;  /* 0x0000000000037919 */ /* 0x000e240000002200 */
[----:B------:R-:W-:-:S04]  /*0150*/  IMAD.MOV R6, RZ, RZ, -R4 ;  /* 0x000000ffff067224 */ /* 0x000fc800078e0a04 */
[----:B------:R-:W-:-:S05]  /*0160*/  IMAD R0, R5, R6, UR8 ;  /* 0x0000000805007e24 */ /* 0x000fca000f8e0206 */
[----:B------:R-:W-:-:S13]  /*0170*/  ISETP.GE.U32.AND P0, PT, R0, R5, PT ;  /* 0x000000050000720c */ /* 0x000fda0003f06070 */
[----:B------:R-:W-:Y:S02]  /*0180*/  @P0 IMAD.IADD R0, R0, 0x1, -R5 ;  /* 0x0000000100000824 */ /* 0x000fe400078e0a05 */
[----:B------:R-:W-:-:S03]  /*0190*/  @P0 VIADD R4, R4, 0x1 ;  /* 0x0000000104040836 */ /* 0x000fc60000000000 */
[----:B------:R-:W-:-:S13]  /*01a0*/  ISETP.GE.U32.AND P1, PT, R0, R5, PT ;  /* 0x000000050000720c */ /* 0x000fda0003f26070 */
[----:B------:R-:W-:Y:S01]  /*01b0*/  @P1 VIADD R4, R4, 0x1 ;  /* 0x0000000104041836 */ /* 0x000fe20000000000 */
[----:B------:R-:W-:-:S05]  /*01c0*/  @!P2 LOP3.LUT R4, RZ, R5, RZ, 0x33, !PT ;  /* 0x00000005ff04a212 */ /* 0x000fca00078e33ff */
[----:B---3--:R-:W-:Y:S01]  /*01d0*/  IMAD R24, R4, UR4, R7 ;  /* 0x0000000404187c24 */ /* 0x008fe2000f8e0207 */
[----:B0---4-:R-:W-:Y:S06]  /*01e0*/  BRA.U !UP1, `(.L_x_6) ;  /* 0x00000001091c7547 */ /* 0x011fec000b800000 */
[----:B------:R-:W-:Y:S01]  /*01f0*/  IMAD.MOV.U32 R18, RZ, RZ, RZ ;  /* 0x000000ffff127224 */ /* 0x000fe200078e00ff */
[----:B------:R-:W0:Y:S01]  /*0200*/  LDCU UR4, c[0x0][0x380] ;  /* 0x00007000ff0477ac */ /* 0x000e220008000800 */
[----:B------:R-:W-:-:S05]  /*0210*/  NOP ;  /* 0x0000000000007918 */ /* 0x000fca0000000000 */
.L_x_7:
[----:B0-----:R-:W-:Y:S01]  /*0220*/  USHF.R.S32.HI UR4, URZ, 0x1, UR4 ;  /* 0x00000001ff047899 */ /* 0x001fe20008011404 */
[----:B------:R-:W-:-:S03]  /*0230*/  VIADD R18, R18, 0x1 ;  /* 0x0000000112127836 */ /* 0x000fc60000000000 */
[----:B------:R-:W-:-:S09]  /*0240*/  UISETP.GT.U32.AND UP1, UPT, UR4, 0x1, UPT ;  /* 0x000000010400788c */ /* 0x000fd2000bf24070 */
[----:B------:R-:W-:Y:S05]  /*0250*/  BRA.U UP1, `(.L_x_7) ;  /* 0xfffffffd01f07547 */ /* 0x000fea000b83ffff */
.L_x_6:
[----:B------:R-:W-:Y:S02]  /*0260*/  IMAD R2, R3, UR5, RZ ;  /* 0x0000000503027c24 */ /* 0x000fe4000f8e02ff */
[----:B------:R-:W-:Y:S01]  /*0270*/  IMAD R24, R24, UR8, RZ ;  /* 0x0000000818187c24 */ /* 0x000fe2000f8e02ff */
[----:B------:R-:W-:Y:S06]  /*0280*/  BRA.U !UP0, `(.L_x_8) ;  /* 0x0000000d082c7547 */ /* 0x000fec000b800000 */
[----:B------:R-:W-:Y:S01]  /*0290*/  ISETP.NE.AND P0, PT, R18, RZ, PT ;  /* 0x000000ff1200720c */ /* 0x000fe20003f05270 */
[----:B------:R-:W-:-:S12]  /*02a0*/  VIADD R0, R2, UR5 ;  /* 0x0000000502007c36 */ /* 0x000fd80008000000 */
[----:B------:R-:W-:Y:S05]  /*02b0*/  @!P0 BRA `(.L_x_9) ;  /* 0x0000000800308947 */ /* 0x000fea0003800000 */
[----:B------:R-:W-:Y:S01]  /*02c0*/  BSSY.RECONVERGENT B0, `(.L_x_10) ;  /* 0x000008a000007945 */ /* 0x000fe20003800200 */
[C---:B------:R-:W-:Y:S02]  /*02d0*/  LOP3.LUT R19, R18.reuse, 0x3, RZ, 0xc0, !PT ;  /* 0x0000000312137812 */ /* 0x040fe400078ec0ff */
[----:B------:R-:W-:-:S07]  /*02e0*/  LOP3.LUT R14, R18, 0xfffffffc, RZ, 0xc0, !PT ;  /* 0xfffffffc120e7812 */ /* 0x000fce00078ec0ff */
.L_x_20:
[----:B------:R-:W-:Y:S01]  /*02f0*/  ISETP.GE.U32.AND P0, PT, R18, 0x4, PT ;  /* 0x000000041200780c */ /* 0x000fe20003f06070 */
[----:B0-----:R-:W-:Y:S02]  /*0300*/  IMAD.MOV.U32 R5, RZ, RZ, RZ ;  /* 0x000000ffff057224 */ /* 0x001fe400078e00ff */
[----:B------:R-:W-:-:S10]  /*0310*/  IMAD.MOV.U32 R4, RZ, RZ, R2 ;  /* 0x000000ffff047224 */ /* 0x000fd400078e0002 */
[----:B------:R-:W-:Y:S05]  /*0320*/  @!P0 BRA `(.L_x_11) ;  /* 0x0000000400988947 */ /* 0x000fea0003800000 */
[----:B------:R-:W-:Y:S01]  /*0330*/  ISETP.GT.AND P0, PT, R14, RZ, PT ;  /* 0x000000ff0e00720c */ /* 0x000fe20003f04270 */
[----:B------:R-:W-:Y:S02]  /*0340*/  IMAD.MOV.U32 R15, RZ, RZ, RZ ;  /* 0x000000ffff0f7224 */ /* 0x000fe400078e00ff */
[----:B------:R-:W-:Y:S02]  /*0350*/  IMAD.MOV.U32 R4, RZ, RZ, R2 ;  /* 0x000000ffff047224 */ /* 0x000fe400078e0002 */
[----:B------:R-:W-:-:S08]  /*0360*/  IMAD.MOV.U32 R7, RZ, RZ, RZ ;  /* 0x000000ffff077224 */ /* 0x000fd000078e00ff */
[----:B------:R-:W-:Y:S05]  /*0370*/  @!P0 BRA `(.L_x_12) ;  /* 0x0000000400488947 */ /* 0x000fea0003800000 */
[----:B------:R-:W-:Y:S01]  /*0380*/  IMAD.IADD R5, R14, 0x1, -R7 ;  /* 0x000000010e057824 */ /* 0x000fe200078e0a07 */
[----:B------:R-:W-:-:S04]  /*0390*/  PLOP3.LUT P0, PT, PT, PT, PT, 0x80, 0x8 ;  /* 0x000000000008781c */ /* 0x000fc80003f0f070 */
[----:B------:R-:W-:-:S13]  /*03a0*/  ISETP.GT.AND P1, PT, R5, 0xc, PT ;  /* 0x0000000c0500780c */ /* 0x000fda0003f24270 */
[----:B------:R-:W-:Y:S05]  /*03b0*/  @!P1 BRA `(.L_x_13) ;  /* 0x0000000000c49947 */ /* 0x000fea0003800000 */
[----:B------:R-:W-:Y:S01]  /*03c0*/  PLOP3.LUT P0, PT, PT, PT, PT, 0x8, 0x80 ;  /* 0x000000000080781c */ /* 0x000fe20003f0e170 */
[----:B------:R-:W-:-:S12]  /*03d0*/  VIADD R5, R14, 0xfffffff4 ;  /* 0xfffffff40e057836 */ /* 0x000fd80000000000 */
.L_x_14:
[----:B------:R-:W-:Y:S01]  /*03e0*/  IMAD.SHL.U32 R6, R4, 0x4, RZ ;  /* 0x0000000404067824 */ /* 0x000fe200078e00ff */
[--C-:B------:R-:W-:Y:S01]  /*03f0*/  SHF.R.U32.HI R8, RZ, 0x2, R4.reuse ;  /* 0x00000002ff087819 */ /* 0x100fe20000011604 */
[----:B------:R-:W-:Y:S01]  /*0400*/  VIADD R7, R7, 0x10 ;  /* 0x0000001007077836 */ /* 0x000fe20000000000 */
[--C-:B------:R-:W-:Y:S02]  /*0410*/  SHF.R.U32.HI R10, RZ, 0x3, R4.reuse ;  /* 0x00000003ff0a7819 */ /* 0x100fe40000011604 */
[----:B------:R-:W-:Y:S02]  /*0420*/  LOP3.LUT R6, R6, 0x4, RZ, 0xc0, !PT ;  /* 0x0000000406067812 */ /* 0x000fe400078ec0ff */
[----:B------:R-:W-:Y:S02]  /*0430*/  SHF.R.S32.HI R12, RZ, 0x4, R4 ;  /* 0x00000004ff0c7819 */ /* 0x000fe40000011404 */
[----:B------:R-:W-:Y:S01]  /*0440*/  LOP3.LUT R9, R4, 0x2, RZ, 0xc0, !PT ;  /* 0x0000000204097812 */ /* 0x000fe200078ec0ff */
[----:B------:R-:W-:Y:S01]  /*0450*/  IMAD R6, R15, 0x8, R6 ;  /* 0x000000080f067824 */ /* 0x000fe200078e0206 */
[----:B------:R-:W-:-:S02]  /*0460*/  LOP3.LUT R8, R8, 0x1, RZ, 0xc0, !PT ;  /* 0x0000000108087812 */ /* 0x000fc400078ec0ff */
[----:B------:R-:W-:Y:S01]  /*0470*/  LOP3.LUT R11, R10, 0x1, RZ, 0xc0, !PT ;  /* 0x000000010a0b7812 */ /* 0x000fe200078ec0ff */
[----:B------:R-:W-:Y:S01]  /*0480*/  IMAD.SHL.U32 R10, R12, 0x4, RZ ;  /* 0x000000040c0a7824 */ /* 0x000fe200078e00ff */
[----:B------:R-:W-:Y:S02]  /*0490*/  IADD3 R6, PT, PT, R8, R9, R6 ;  /* 0x0000000908067210 */ /* 0x000fe40007ffe006 */
[----:B------:R-:W-:Y:S02]  /*04a0*/  SHF.R.U32.HI R8, RZ, 0x2, R12 ;  /* 0x00000002ff087819 */ /* 0x000fe4000001160c */
[----:B------:R-:W-:Y:S01]  /*04b0*/  LOP3.LUT R9, R10, 0x4, RZ, 0xc0, !PT ;  /* 0x000000040a097812 */ /* 0x000fe200078ec0ff */
[----:B------:R-:W-:Y:S01]  /*04c0*/  IMAD R6, R6, 0x2, R11 ;  /* 0x0000000206067824 */ /* 0x000fe200078e020b */
[----:B------:R-:W-:Y:S02]  /*04d0*/  SHF.R.S32.HI R10, RZ, 0x8, R4 ;  /* 0x00000008ff0a7819 */ /* 0x000fe40000011404 */
[----:B------:R-:W-:Y:S01]  /*04e0*/  LOP3.LUT R8, R8, 0x1, RZ, 0xc0, !PT ;  /* 0x0000000108087812 */ /* 0x000fe200078ec0ff */
[----:B------:R-:W-:Y:S01]  /*04f0*/  IMAD R6, R6, 0x8, R9 ;  /* 0x0000000806067824 */ /* 0x000fe200078e0209 */
[----:B------:R-:W-:Y:S01]  /*0500*/  LOP3.LUT R9, R12, 0x2, RZ, 0xc0, !PT ;  /* 0x000000020c097812 */ /* 0x000fe200078ec0ff */
[----:B------:R-:W-:Y:S01]  /*0510*/  IMAD.SHL.U32 R13, R10, 0x4, RZ ;  /* 0x000000040a0d7824 */ /* 0x000fe200078e00ff */
[----:B------:R-:W-:-:S02]  /*0520*/  SHF.R.U32.HI R12, RZ, 0x3, R12 ;  /* 0x00000003ff0c7819 */ /* 0x000fc4000001160c */
[----:B------:R-:W-:Y:S02]  /*0530*/  IADD3 R6, PT, PT, R8, R9, R6 ;  /* 0x0000000908067210 */ /* 0x000fe40007ffe006 */
[----:B------:R-:W-:Y:S02]  /*0540*/  LOP3.LUT R11, R12, 0x1, RZ, 0xc0, !PT ;  /* 0x000000010c0b7812 */ /* 0x000fe400078ec0ff */
[----:B------:R-:W-:Y:S02]  /*0550*/  LOP3.LUT R13, R13, 0x4, RZ, 0xc0, !PT ;  /* 0x000000040d0d7812 */ /* 0x000fe400078ec0ff */
[----:B------:R-:W-:Y:S01]  /*0560*/  SHF.R.U32.HI R8, RZ, 0x2, R10 ;  /* 0x00000002ff087819 */ /* 0x000fe2000001160a */
[----:B------:R-:W-:Y:S01]  /*0570*/  IMAD R6, R6, 0x2, R11 ;  /* 0x0000000206067824 */ /* 0x000fe200078e020b */
[----:B------:R-:W-:Y:S02]  /*0580*/  SHF.R.S32.HI R12, RZ, 0xc, R4 ;  /* 0x0000000cff0c7819 */ /* 0x000fe40000011404 */
[----:B------:R-:W-:Y:S01]  /*0590*/  LOP3.LUT R9, R10, 0x2, RZ, 0xc0, !PT ;  /* 0x000000020a097812 */ /* 0x000fe200078ec0ff */
[----:B------:R-:W-:Y:S01]  /*05a0*/  IMAD R6, R6, 0x8, R13 ;  /* 0x0000000806067824 */ /* 0x000fe200078e020d */
[----:B------:R-:W-:Y:S01]  /*05b0*/  SHF.R.U32.HI R10, RZ, 0x3, R10 ;  /* 0x00000003ff0a7819 */ /* 0x000fe2000001160a */
[----:B------:R-:W-:Y:S01]  /*05c0*/  IMAD.SHL.U32 R13, R12, 0x4, RZ ;  /* 0x000000040c0d7824 */ /* 0x000fe200078e00ff */
[----:B------:R-:W-:-:S02]  /*05d0*/  LOP3.LUT R8, R8, 0x1, RZ, 0xc0, !PT ;  /* 0x0000000108087812 */ /* 0x000fc400078ec0ff */
[----:B------:R-:W-:Y:S02]  /*05e0*/  LOP3.LUT R11, R10, 0x1, RZ, 0xc0, !PT ;  /* 0x000000010a0b7812 */ /* 0x000fe400078ec0ff */
[----:B------:R-:W-:Y:S02]  /*05f0*/  IADD3 R6, PT, PT, R8, R9, R6 ;  /* 0x0000000908067210 */ /* 0x000fe40007ffe006 */
[----:B------:R-:W-:Y:S02]  /*0600*/  LOP3.LUT R13, R13, 0x4, RZ, 0xc0, !PT ;  /* 0x000000040d0d7812 */ /* 0x000fe400078ec0ff */
[----:B------:R-:W-:Y:S01]  /*0610*/  ISETP.GE.AND P1, PT, R7, R5, PT ;  /* 0x000000050700720c */ /* 0x000fe20003f26270 */
[----:B------:R-:W-:Y:S01]  /*0620*/  IMAD R6, R6, 0x2, R11 ;  /* 0x0000000206067824 */ /* 0x000fe200078e020b */
[--C-:B------:R-:W-:Y:S02]  /*0630*/  SHF.R.U32.HI R8, RZ, 0x2, R12.reuse ;  /* 0x00000002ff087819 */ /* 0x100fe4000001160c */
[----:B------:R-:W-:Y:S01]  /*0640*/  LOP3.LUT R9, R12, 0x2, RZ, 0xc0, !PT ;  /* 0x000000020c097812 */ /* 0x000fe200078ec0ff */
[----:B------:R-:W-:Y:S01]  /*0650*/  IMAD R6, R6, 0x8, R13 ;  /* 0x0000000806067824 */ /* 0x000fe200078e020d */
[----:B------:R-:W-:-:S02]  /*0660*/  SHF.R.U32.HI R12, RZ, 0x3, R12 ;  /* 0x00000003ff0c7819 */ /* 0x000fc4000001160c */
[----:B------:R-:W-:Y:S02]  /*0670*/  LOP3.LUT R8, R8, 0x1, RZ, 0xc0, !PT ;  /* 0x0000000108087812 */ /* 0x000fe400078ec0ff */
[----:B------:R-:W-:Y:S02]  /*0680*/  LOP3.LUT R15, R12, 0x1, RZ, 0xc0, !PT ;  /* 0x000000010c0f7812 */ /* 0x000fe400078ec0ff */
[----:B------:R-:W-:Y:S02]  /*0690*/  IADD3 R6, PT, PT, R8, R9, R6 ;  /* 0x0000000908067210 */ /* 0x000fe40007ffe006 */
[----:B------:R-:W-:-:S03]  /*06a0*/  SHF.R.S32.HI R4, RZ, 0x10, R4 ;  /* 0x00000010ff047819 */ /* 0x000fc60000011404 */
[----:B------:R-:W-:Y:S01]  /*06b0*/  IMAD R15, R6, 0x2, R15 ;  /* 0x00000002060f7824 */ /* 0x000fe200078e020f */
[----:B------:R-:W-:Y:S06]  /*06c0*/  @!P1 BRA `(.L_x_14) ;  /* 0xfffffffc00449947 */ /* 0x000fec000383ffff */
.L_x_13:
[----:B------:R-:W-:-:S05]  /*06d0*/  IMAD.IADD R5, R14, 0x1, -R7 ;  /* 0x000000010e057824 */ /* 0x000fca00078e0a07 */
[----:B------:R-:W-:-:S13]  /*06e0*/  ISETP.GT.AND P1, PT, R5, 0x4, PT ;  /* 0x000000040500780c */ /* 0x000fda0003f24270 */
[----:B------:R-:W-:Y:S05]  /*06f0*/  @!P1 BRA `(.L_x_15) ;  /* 0x0000000000609947 */ /* 0x000fea0003800000 */
[C---:B------:R-:W-:Y:S01]  /*0700*/  IMAD.SHL.U32 R5, R4.reuse, 0x4, RZ ;  /* 0x0000000404057824 */ /* 0x040fe200078e00ff */
[--C-:B------:R-:W-:Y:S01]  /*0710*/  SHF.R.S32.HI R10, RZ, 0x4, R4.reuse ;  /* 0x00000004ff0a7819 */ /* 0x100fe20000011404 */
[----:B------:R-:W-:Y:S01]  /*0720*/  VIADD R7, R7, 0x8 ;  /* 0x0000000807077836 */ /* 0x000fe20000000000 */
[----:B------:R-:W-:Y:S02]  /*0730*/  LOP3.LUT R9, R4, 0x2, RZ, 0xc0, !PT ;  /* 0x0000000204097812 */ /* 0x000fe400078ec0ff */
[----:B------:R-:W-:Y:S01]  /*0740*/  LOP3.LUT R6, R5, 0x4, RZ, 0xc0, !PT ;  /* 0x0000000405067812 */ /* 0x000fe200078ec0ff */
[----:B------:R-:W-:Y:S01]  /*0750*/  IMAD.SHL.U32 R11, R10, 0x4, RZ ;  /* 0x000000040a0b7824 */ /* 0x000fe200078e00ff */
[--C-:B------:R-:W-:Y:S02]  /*0760*/  SHF.R.U32.HI R5, RZ, 0x2, R4.reuse ;  /* 0x00000002ff057819 */ /* 0x100fe40000011604 */
[----:B------:R-:W-:Y:S01]  /*0770*/  SHF.R.U32.HI R8, RZ, 0x3, R4 ;  /* 0x00000003ff087819 */ /* 0x000fe20000011604 */
[----:B------:R-:W-:Y:S01]  /*0780*/  IMAD R6, R15, 0x8, R6 ;  /* 0x000000080f067824 */ /* 0x000fe200078e0206 */
[----:B------:R-:W-:-:S02]  /*0790*/  LOP3.LUT R5, R5, 0x1, RZ, 0xc0, !PT ;  /* 0x0000000105057812 */ /* 0x000fc400078ec0ff */
[----:B------:R-:W-:Y:S02]  /*07a0*/  LOP3.LUT R8, R8, 0x1, RZ, 0xc0, !PT ;  /* 0x0000000108087812 */ /* 0x000fe400078ec0ff */
[----:B------:R-:W-:Y:S02]  /*07b0*/  IADD3 R5, PT, PT, R5, R9, R6 ;  /* 0x0000000905057210 */ /* 0x000fe40007ffe006 */
[----:B------:R-:W-:Y:S02]  /*07c0*/  LOP3.LUT R6, R11, 0x4, RZ, 0xc0, !PT ;  /* 0x000000040b067812 */ /* 0x000fe400078ec0ff */
[----:B------:R-:W-:Y:S01]  /*07d0*/  LOP3.LUT R12, R10, 0x2, RZ, 0xc0, !PT ;  /* 0x000000020a0c7812 */ /* 0x000fe200078ec0ff */
[----:B------:R-:W-:Y:S01]  /*07e0*/  IMAD R5, R5, 0x2, R8 ;  /* 0x0000000205057824 */ /* 0x000fe200078e0208 */
[--C-:B------:R-:W-:Y:S02]  /*07f0*/  SHF.R.U32.HI R8, RZ, 0x2, R10.reuse ;  /* 0x00000002ff087819 */ /* 0x100fe4000001160a */
[----:B------:R-:W-:Y:S01]  /*0800*/  SHF.R.U32.HI R10, RZ, 0x3, R10 ;  /* 0x00000003ff0a7819 */ /* 0x000fe2000001160a */
[----:B------:R-:W-:Y:S01]  /*0810*/  IMAD R5, R5, 0x8, R6 ;  /* 0x0000000805057824 */ /* 0x000fe200078e0206 */
[----:B------:R-:W-:-:S02]  /*0820*/  LOP3.LUT R8, R8, 0x1, RZ, 0xc0, !PT ;  /* 0x0000000108087812 */ /* 0x000fc400078ec0ff */
[----:B------:R-:W-:Y:S02]  /*0830*/  LOP3.LUT R10, R10, 0x1, RZ, 0xc0, !PT ;  /* 0x000000010a0a7812 */ /* 0x000fe400078ec0ff */
[----:B------:R-:W-:Y:S02]  /*0840*/  IADD3 R5, PT, PT, R8, R12, R5 ;  /* 0x0000000c08057210 */ /* 0x000fe40007ffe005 */
[----:B------:R-:W-:Y:S02]  /*0850*/  PLOP3.LUT P0, PT, PT, PT, PT, 0x8, 0x80 ;  /* 0x000000000080781c */ /* 0x000fe40003f0e170 */
[----:B------:R-:W-:Y:S01]  /*0860*/  SHF.R.S32.HI R4, RZ, 0x8, R4 ;  /* 0x00000008ff047819 */ /* 0x000fe20000011404 */
[----:B------:R-:W-:-:S10]  /*0870*/  IMAD R15, R5, 0x2, R10 ;  /* 0x00000002050f7824 */ /* 0x000fd400078e020a */
.L_x_15:
[----:B------:R-:W-:-:S13]  /*0880*/  ISETP.NE.OR P0, PT, R7, R14, P0 ;  /* 0x0000000e0700720c */ /* 0x000fda0000705670 */
[----:B------:R-:W-:Y:S05]  /*0890*/  @!P0 BRA `(.L_x_16) ;  /* 0x0000000000388947 */ /* 0x000fea0003800000 */
.L_x_12:
[C---:B------:R-:W-:Y:S01]  /*08a0*/  IMAD.SHL.U32 R5, R4.reuse, 0x4, RZ ;  /* 0x0000000404057824 */ /* 0x040fe200078e00ff */
[----:B------:R-:W-:Y:S01]  /*08b0*/  LOP3.LUT R9, R4, 0x2, RZ, 0xc0, !PT ;  /* 0x0000000204097812 */ /* 0x000fe200078ec0ff */
[----:B------:R-:W-:Y:S01]  /*08c0*/  VIADD R7, R7, 0x4 ;  /* 0x0000000407077836 */ /* 0x000fe20000000000 */
[--C-:B------:R-:W-:Y:S02]  /*08d0*/  SHF.R.U32.HI R8, RZ, 0x3, R4.reuse ;  /* 0x00000003ff087819 */ /* 0x100fe40000011604 */
[----:B------:R-:W-:Y:S02]  /*08e0*/  LOP3.LUT R6, R5, 0x4, RZ, 0xc0, !PT ;  /* 0x0000000405067812 */ /* 0x000fe400078ec0ff */
[----:B------:R-:W-:Y:S02]  /*08f0*/  ISETP.NE.AND P0, PT, R7, R14, PT ;  /* 0x0000000e0700720c */ /* 0x000fe40003f05270 */
[----:B------:R-:W-:Y:S01]  /*0900*/  SHF.R.U32.HI R5, RZ, 0x2, R4 ;  /* 0x00000002ff057819 */ /* 0x000fe20000011604 */
[----:B------:R-:W-:Y:S01]  /*0910*/  IMAD R6, R15, 0x8, R6 ;  /* 0x000000080f067824 */ /* 0x000fe200078e0206 */
[----:B------:R-:W-:-:S02]  /*0920*/  LOP3.LUT R8, R8, 0x1, RZ, 0xc0, !PT ;  /* 0x0000000108087812 */ /* 0x000fc400078ec0ff */
[----:B------:R-:W-:Y:S02]  /*0930*/  LOP3.LUT R5, R5, 0x1, RZ, 0xc0, !PT ;  /* 0x0000000105057812 */ /* 0x000fe400078ec0ff */
[----:B------:R-:W-:Y:S02]  /*0940*/  SHF.R.S32.HI R4, RZ, 0x4, R4 ;  /* 0x00000004ff047819 */ /* 0x000fe40000011404 */
[----:B------:R-:W-:-:S05]  /*0950*/  IADD3 R5, PT, PT, R5, R9, R6 ;  /* 0x0000000905057210 */ /* 0x000fca0007ffe006 */
[----:B------:R-:W-:Y:S01]  /*0960*/  IMAD R15, R5, 0x2, R8 ;  /* 0x00000002050f7824 */ /* 0x000fe200078e0208 */
[----:B------:R-:W-:Y:S06]  /*0970*/  @P0 BRA `(.L_x_12) ;  /* 0xfffffffc00c80947 */ /* 0x000fec000383ffff */
.L_x_16:
[----:B------:R-:W-:-:S07]  /*0980*/  IMAD.SHL.U32 R5, R15, 0x2, RZ ;  /* 0x000000020f057824 */ /* 0x000fce00078e00ff */
.L_x_11:
[----:B------:R-:W-:-:S13]  /*0990*/  ISETP.NE.AND P0, PT, R19, RZ, PT ;  /* 0x000000ff1300720c */ /* 0x000fda0003f05270 */
[----:B------:R-:W-:Y:S05]  /*09a0*/  @!P0 BRA `(.L_x_17) ;  /* 0x00000000002c8947 */ /* 0x000fea0003800000 */
[----:B------:R-:W-:Y:S02]  /*09b0*/  ISETP.NE.AND P0, PT, R19, 0x1, PT ;  /* 0x000000011300780c */ /* 0x000fe40003f05270 */
[----:B------:R-:W-:-:S05]  /*09c0*/  LOP3.LUT R6, R4, 0x1, RZ, 0xc0, !PT ;  /* 0x0000000104067812 */ /* 0x000fca00078ec0ff */
[----:B------:R-:W-:-:S06]  /*09d0*/  IMAD.IADD R15, R6, 0x1, R5 ;  /* 0x00000001060f7824 */ /* 0x000fcc00078e0205 */
[----:B------:R-:W-:Y:S05]  /*09e0*/  @!P0 BRA `(.L_x_17) ;  /* 0x00000000001c8947 */ /* 0x000fea0003800000 */
[----:B------:R-:W-:Y:S02]  /*09f0*/  ISETP.NE.AND P0, PT, R19, 0x2, PT ;  /* 0x000000021300780c */ /* 0x000fe40003f05270 */
[----:B------:R-:W-:-:S04]  /*0a00*/  SHF.R.U32.HI R5, RZ, 0x1, R4 ;  /* 0x00000001ff057819 */ /* 0x000fc80000011604 */
[----:B------:R-:W-:-:S05]  /*0a10*/  LOP3.LUT R6, R5, 0x1, RZ, 0xc0, !PT ;  /* 0x0000000105067812 */ /* 0x000fca00078ec0ff */
[----:B------:R-:W-:Y:S02]  /*0a20*/  IMAD R15, R15, 0x2, R6 ;  /* 0x000000020f0f7824 */ /* 0x000fe400078e0206 */
[----:B------:R-:W-:-:S04]  /*0a30*/  @P0 SHF.R.U32.HI R4, RZ, 0x2, R4 ;  /* 0x00000002ff040819 */ /* 0x000fc80000011604 */
[----:B------:R-:W-:-:S05]  /*0a40*/  @P0 LOP3.LUT R4, R4, 0x1, RZ, 0xc0, !PT ;  /* 0x0000000104040812 */ /* 0x000fca00078ec0ff */
[----:B------:R-:W-:-:S07]  /*0a50*/  @P0 IMAD R15, R15, 0x2, R4 ;  /* 0x000000020f0f0824 */ /* 0x000fce00078e0204 */
.L_x_17:
[----:B------:R-:W-:Y:S01]  /*0a60*/  ISETP.GT.AND P0, PT, R15, R2, PT ;  /* 0x000000020f00720c */ /* 0x000fe20003f04270 */
[----:B------:R-:W-:-:S12]  /*0a70*/  BSSY.RECONVERGENT B1, `(.L_x_18) ;  /* 0x000000b000017945 */ /* 0x000fd80003800200 */
[----:B------:R-:W-:Y:S05]  /*0a80*/  @!P0 BRA `(.L_x_19) ;  /* 0x0000000000248947 */ /* 0x000fea0003800000 */
[----:B------:R-:W0:Y:S01]  /*0a90*/  LDC.64 R16, c[0x0][0x390] ;  /* 0x0000e400ff107b82 */ /* 0x000e220000000a00 */
[C---:B------:R-:W-:Y:S02]  /*0aa0*/  IMAD.IADD R13, R24.reuse, 0x1, R15 ;  /* 0x00000001180d7824 */ /* 0x040fe400078e020f */
[----:B------:R-:W-:Y:S02]  /*0ab0*/  IMAD.IADD R5, R24, 0x1, R2 ;  /* 0x0000000118057824 */ /* 0x000fe400078e0202 */
[----:B0-----:R-:W-:-:S04]  /*0ac0*/  IMAD.WIDE R12, R13, 0x10, R16 ;  /* 0x000000100d0c7825 */ /* 0x001fc800078e0210 */
[----:B------:R-:W-:Y:S02]  /*0ad0*/  IMAD.WIDE R16, R5, 0x10, R16 ;  /* 0x0000001005107825 */ /* 0x000fe400078e0210 */
[----:B------:R-:W2:Y:S04]  /*0ae0*/  LDG.E.128 R4, desc[UR6][R12.64] ;  /* 0x000000060c047981 */ /* 0x000ea8000c1e1d00 */
[----:B------:R-:W3:Y:S04]  /*0af0*/  LDG.E.128 R8, desc[UR6][R16.64] ;  /* 0x0000000610087981 */ /* 0x000ee8000c1e1d00 */
[----:B--2---:R0:W-:Y:S04]  /*0b00*/  STG.E.128 desc[UR6][R16.64], R4 ;  /* 0x0000000410007986 */ /* 0x0041e8000c101d06 */
[----:B---3--:R0:W-:Y:S02]  /*0b10*/  STG.E.128 desc[UR6][R12.64], R8 ;  /* 0x000000080c007986 */ /* 0x0081e4000c101d06 */
.L_x_19:
[----:B------:R-:W-:Y:S05]  /*0b20*/  BSYNC.RECONVERGENT B1 ;  /* 0x0000000000017941 */ /* 0x000fea0003800200 */
.L_x_18:
[----:B------:R-:W-:-:S05]  /*0b30*/  VIADD R2, R2, 0x1 ;  /* 0x0000000102027836 */ /* 0x000fca0000000000 */
[----:B------:R-:W-:-:S13]  /*0b40*/  ISETP.GE.AND P0, PT, R2, R0, PT ;  /* 0x000000000200720c */ /* 0x000fda0003f06270 */
[----:B------:R-:W-:Y:S05]  /*0b50*/  @!P0 BRA `(.L_x_20) ;  /* 0xfffffff400e48947 */ /* 0x000fea000383ffff */
[----:B------:R-:W-:Y:S05]  /*0b60*/  BSYNC.RECONVERGENT B0 ;  /* 0x0000000000007941 */ /* 0x000fea0003800200 */
.L_x_10:
[----:B------:R-:W-:Y:S05]  /*0b70*/  BRA `(.L_x_8) ;  /* 0x0000000000f07947 */ /* 0x000fea0003800000 */
.L_x_9:
[C---:B------:R-:W-:Y:S01]  /*0b80*/  VIADDMNMX R5, R2.reuse, 0x1, R0, !PT ;  /* 0x0000000102057846 */ /* 0x040fe20007800100 */
[----:B------:R-:W0:Y:S01]  /*0b90*/  LDC.64 R12, c[0x0][0x390] ;  /* 0x0000e400ff0c7b82 */ /* 0x000e220000000a00 */
[----:B------:R-:W-:Y:S03]  /*0ba0*/  BSSY.RECONVERGENT B0, `(.L_x_21) ;  /* 0x0000012000007945 */ /* 0x000fe60003800200 */
[----:B------:R-:W-:Y:S02]  /*0bb0*/  IMAD.IADD R4, R5, 0x1, -R2 ;  /* 0x0000000105047824 */ /* 0x000fe400078e0a02 */
[----:B------:R-:W-:-:S03]  /*0bc0*/  IMAD.IADD R5, R2, 0x1, -R5 ;  /* 0x0000000102057824 */ /* 0x000fc600078e0a05 */
[----:B------:R-:W-:Y:S02]  /*0bd0*/  LOP3.LUT P0, R17, R4, 0x3, RZ, 0xc0, !PT ;  /* 0x0000000304117812 */ /* 0x000fe4000780c0ff */
[----:B------:R-:W-:Y:S01]  /*0be0*/  ISETP.GT.U32.AND P1, PT, R5, -0x4, PT ;  /* 0xfffffffc0500780c */ /* 0x000fe20003f24070 */
[----:B0-----:R-:W-:-:S10]  /*0bf0*/  IMAD.WIDE R12, R24, 0x10, R12 ;  /* 0x00000010180c7825 */ /* 0x001fd400078e020c */
[----:B------:R-:W-:Y:S05]  /*0c00*/  @!P0 BRA `(.L_x_22) ;  /* 0x00000000002c8947 */ /* 0x000fea0003800000 */
[----:B------:R-:W-:-:S07]  /*0c10*/  IMAD.MOV.U32 R16, RZ, RZ, RZ ;  /* 0x000000ffff107224 */ /* 0x000fce00078e00ff */
.L_x_23:
[----:B------:R-:W-:-:S13]  /*0c20*/  ISETP.GT.AND P0, PT, R2, -0x1, PT ;  /* 0xffffffff0200780c */ /* 0x000fda0003f04270 */
[----:B0-----:R-:W-:Y:S01]  /*0c30*/  @!P0 IMAD.WIDE R14, R2, 0x10, R12 ;  /* 0x00000010020e8825 */ /* 0x001fe200078e020c */
[----:B------:R-:W2:Y:S04]  /*0c40*/  @!P0 LDG.E.128 R4, desc[UR6][R12.64] ;  /* 0x000000060c048981 */ /* 0x000ea8000c1e1d00 */
[----:B------:R-:W3:Y:S01]  /*0c50*/  @!P0 LDG.E.128 R8, desc[UR6][R14.64] ;  /* 0x000000060e088981 */ /* 0x000ee2000c1e1d00 */
[----:B------:R-:W-:Y:S02]  /*0c60*/  VIADD R16, R16, 0x1 ;  /* 0x0000000110107836 */ /* 0x000fe40000000000 */
[----:B------:R-:W-:Y:S01]  /*0c70*/  VIADD R2, R2, 0x1 ;  /* 0x0000000102027836 */ /* 0x000fe20000000000 */
[----:B--2---:R0:W-:Y:S04]  /*0c80*/  @!P0 STG.E.128 desc[UR6][R14.64], R4 ;  /* 0x000000040e008986 */ /* 0x0041e8000c101d06 */
[----:B---3--:R0:W-:Y:S01]  /*0c90*/  @!P0 STG.E.128 desc[UR6][R12.64], R8 ;  /* 0x000000080c008986 */ /* 0x0081e2000c101d06 */
[----:B------:R-:W-:-:S13]  /*0ca0*/  ISETP.NE.AND P0, PT, R16, R17, PT ;  /* 0x000000111000720c */ /* 0x000fda0003f05270 */
[----:B------:R-:W-:Y:S05]  /*0cb0*/  @P0 BRA `(.L_x_23) ;  /* 0xfffffffc00d80947 */ /* 0x000fea000383ffff */
.L_x_22:
[----:B------:R-:W-:Y:S05]  /*0cc0*/  BSYNC.RECONVERGENT B0 ;  /* 0x0000000000007941 */ /* 0x000fea0003800200 */
.L_x_21:
[----:B------:R-:W-:Y:S04]  /*0cd0*/  BSSY.RECONVERGENT B0, `(.L_x_8) ;  /* 0x0000026000007945 */ /* 0x000fe80003800200 */
[----:B------:R-:W-:Y:S05]  /*0ce0*/  @P1 BRA `(.L_x_24) ;  /* 0x0000000000901947 */ /* 0x000fea0003800000 */
.L_x_33:
[C---:B------:R-:W-:Y:S01]  /*0cf0*/  ISETP.GT.AND P0, PT, R2.reuse, -0x1, PT ;  /* 0xffffffff0200780c */ /* 0x040fe20003f04270 */
[----:B------:R-:W-:Y:S01]  /*0d00*/  BSSY.RECONVERGENT B1, `(.L_x_25) ;  /* 0x000000a000017945 */ /* 0x000fe20003800200 */
[C---:B------:R-:W-:Y:S01]  /*0d10*/  ISETP.GT.AND P1, PT, R2.reuse, -0x2, PT ;  /* 0xfffffffe0200780c */ /* 0x040fe20003f24270 */
[C---:B012-4-:R-:W-:Y:S01]  /*0d20*/  IMAD.WIDE R14, R2.reuse, 0x10, R12 ;  /* 0x00000010020e7825 */ /* 0x057fe200078e020c */
[C---:B------:R-:W-:Y:S02]  /*0d30*/  ISETP.GT.AND P2, PT, R2.reuse, -0x3, PT ;  /* 0xfffffffd0200780c */ /* 0x040fe40003f44270 */
[----:B------:R-:W-:-:S07]  /*0d40*/  ISETP.GT.AND P3, PT, R2, -0x4, PT ;  /* 0xfffffffc0200780c */ /* 0x000fce0003f64270 */
[----:B------:R-:W-:Y:S06]  /*0d50*/  @P0 BRA `(.L_x_26) ;  /* 0x0000000000100947 */ /* 0x000fec0003800000 */
[----:B------:R-:W2:Y:S04]  /*0d60*/  LDG.E.128 R4, desc[UR6][R12.64] ;  /* 0x000000060c047981 */ /* 0x000ea8000c1e1d00 */
[----:B------:R-:W3:Y:S04]  /*0d70*/  LDG.E.128 R8, desc[UR6][R14.64] ;  /* 0x000000060e087981 */ /* 0x000ee8000c1e1d00 */
[----:B--2---:R0:W-:Y:S04]  /*0d80*/  STG.E.128 desc[UR6][R14.64], R4 ;  /* 0x000000040e007986 */ /* 0x0041e8000c101d06 */
[----:B---3--:R0:W-:Y:S02]  /*0d90*/  STG.E.128 desc[UR6][R12.64], R8 ;  /* 0x000000080c007986 */ /* 0x0081e4000c101d06 */
.L_x_26:
[----:B------:R-:W-:Y:S05]  /*0da0*/  BSYNC.RECONVERGENT B1 ;  /* 0x0000000000017941 */ /* 0x000fea0003800200 */
.L_x_25:
[----:B------:R-:W-:Y:S04]  /*0db0*/  BSSY.RECONVERGENT B1, `(.L_x_27) ;  /* 0x0000006000017945 */ /* 0x000fe80003800200 */
[----:B------:R-:W-:Y:S05]  /*0dc0*/  @P1 BRA `(.L_x_28) ;  /* 0x0000000000101947 */ /* 0x000fea0003800000 */
[----:B0-----:R-:W2:Y:S04]  /*0dd0*/  LDG.E.128 R4, desc[UR6][R12.64] ;  /* 0x000000060c047981 */ /* 0x001ea8000c1e1d00 */
[----:B------:R-:W3:Y:S04]  /*0de0*/  LDG.E.128 R8, desc[UR6][R14.64+0x10] ;  /* 0x000010060e087981 */ /* 0x000ee8000c1e1d00 */
[----:B--2---:R1:W-:Y:S04]  /*0df0*/  STG.E.128 desc[UR6][R14.64+0x10], R4 ;  /* 0x000010040e007986 */ /* 0x0043e8000c101d06 */
[----:B---3--:R1:W-:Y:S02]  /*0e00*/  STG.E.128 desc[UR6][R12.64], R8 ;  /* 0x000000080c007986 */ /* 0x0083e4000c101d06 */
.L_x_28:
[----:B------:R-:W-:Y:S05]  /*0e10*/  BSYNC.RECONVERGENT B1 ;  /* 0x0000000000017941 */ /* 0x000fea0003800200 */
.L_x_27:
[----:B------:R-:W-:Y:S04]  /*0e20*/  BSSY.RECONVERGENT B1, `(.L_x_29) ;  /* 0x0000006000017945 */ /* 0x000fe80003800200 */
[----:B------:R-:W-:Y:S05]  /*0e30*/  @P2 BRA `(.L_x_30) ;  /* 0x0000000000102947 */ /* 0x000fea0003800000 */
[----:B01----:R-:W2:Y:S04]  /*0e40*/  LDG.E.128 R4, desc[UR6][R12.64] ;  /* 0x000000060c047981 */ /* 0x003ea8000c1e1d00 */
[----:B------:R-:W3:Y:S04]  /*0e50*/  LDG.E.128 R8, desc[UR6][R14.64+0x20] ;  /* 0x000020060e087981 */ /* 0x000ee8000c1e1d00 */
[----:B--2---:R2:W-:Y:S04]  /*0e60*/  STG.E.128 desc[UR6][R14.64+0x20], R4 ;  /* 0x000020040e007986 */ /* 0x0045e8000c101d06 */
[----:B---3--:R2:W-:Y:S02]  /*0e70*/  STG.E.128 desc[UR6][R12.64], R8 ;  /* 0x000000080c007986 */ /* 0x0085e4000c101d06 */
.L_x_30:
[----:B------:R-:W-:Y:S05]  /*0e80*/  BSYNC.RECONVERGENT B1 ;  /* 0x0000000000017941 */ /* 0x000fea0003800200 */
.L_x_29:
[----:B------:R-:W-:Y:S04]  /*0e90*/  BSSY.RECONVERGENT B1, `(.L_x_31) ;  /* 0x0000006000017945 */ /* 0x000fe80003800200 */
[----:B------:R-:W-:Y:S05]  /*0ea0*/  @P3 BRA `(.L_x_32) ;  /* 0x0000000000103947 */ /* 0x000fea0003800000 */
[----:B012---:R-:W2:Y:S04]  /*0eb0*/  LDG.E.128 R4, desc[UR6][R12.64] ;  /* 0x000000060c047981 */ /* 0x007ea8000c1e1d00 */
[----:B------:R-:W3:Y:S04]  /*0ec0*/  LDG.E.128 R8, desc[UR6][R14.64+0x30] ;  /* 0x000030060e087981 */ /* 0x000ee8000c1e1d00 */
[----:B--2---:R4:W-:Y:S04]  /*0ed0*/  STG.E.128 desc[UR6][R14.64+0x30], R4 ;  /* 0x000030040e007986 */ /* 0x0049e8000c101d06 */
[----:B---3--:R4:W-:Y:S02]  /*0ee0*/  STG.E.128 desc[UR6][R12.64], R8 ;  /* 0x000000080c007986 */ /* 0x0089e4000c101d06 */
.L_x_32:
[----:B------:R-:W-:Y:S05]  /*0ef0*/  BSYNC.RECONVERGENT B1 ;  /* 0x0000000000017941 */ /* 0x000fea0003800200 */
.L_x_31:
[----:B------:R-:W-:-:S05]  /*0f00*/  VIADD R2, R2, 0x4 ;  /* 0x0000000402027836 */ /* 0x000fca0000000000 */
[----:B------:R-:W-:-:S13]  /*0f10*/  ISETP.GE.AND P0, PT, R2, R0, PT ;  /* 0x000000000200720c */ /* 0x000fda0003f06270 */
[----:B------:R-:W-:Y:S05]  /*0f20*/  @!P0 BRA `(.L_x_33) ;  /* 0xfffffffc00708947 */ /* 0x000fea000383ffff */
.L_x_24:
[----:B------:R-:W-:Y:S05]  /*0f30*/  BSYNC.RECONVERGENT B0 ;  /* 0x0000000000007941 */ /* 0x000fea0003800200 */
.L_x_8:
[----:B------:R-:W3:Y:S02]  /*0f40*/  LDCU UR4, c[0x0][0x380] ;  /* 0x00007000ff0477ac */ /* 0x000ee40008000800 */
[----:B---3--:R-:W-:Y:S01]  /*0f50*/  UISETP.GE.AND UP0, UPT, UR4, 0x2, UPT ;  /* 0x000000020400788c */ /* 0x008fe2000bf06270 */
[----:B------:R-:W-:Y:S08]  /*0f60*/  BAR.SYNC.DEFER_BLOCKING 0x0 ;  /* 0x0000000000007b1d */ /* 0x000ff00000010000 */
[----:B------:R-:W-:Y:S05]  /*0f70*/  BRA.U !UP0, `(.L_x_34) ;  /* 0x0000000508d47547 */ /* 0x000fea000b800000 */
[----:B------:R-:W3:Y:S01]  /*0f80*/  LDCU UR4, c[0x0][0x398] ;  /* 0x00007300ff0477ac */ /* 0x000ee20008000800 */
[----:B------:R-:W-:Y:S01]  /*0f90*/  BSSY.RECONVERGENT B1, `(.L_x_34) ;  /* 0x0000073000017945 */ /* 0x000fe20003800200 */
[----:B------:R-:W-:Y:S02]  /*0fa0*/  IMAD.MOV.U32 R23, RZ, RZ, 0x2 ;  /* 0x00000002ff177424 */ /* 0x000fe400078e00ff */
[----:B---3--:R-:W-:-:S07]  /*0fb0*/  IMAD R3, R3, UR4, RZ ;  /* 0x0000000403037c24 */ /* 0x008fce000f8e02ff */
.L_x_42:
[----:B012-4-:R-:W0:Y:S01]  /*0fc0*/  LDC R7, c[0x0][0x398] ;  /* 0x0000e600ff077b82 */ /* 0x017e220000000800 */
[C---:B------:R-:W-:Y:S01]  /*0fd0*/  VIADD R0, R23.reuse, 0xffffffff ;  /* 0xffffffff17007836 */ /* 0x040fe20000000000 */
[----:B------:R-:W1:Y:S01]  /*0fe0*/  LDCU UR4, c[0x0][0x380] ;  /* 0x00007000ff0477ac */ /* 0x000e620008000800 */
[----:B------:R-:W-:Y:S01]  /*0ff0*/  SHF.R.U32.HI R2, RZ, 0x1, R23 ;  /* 0x00000001ff027819 */ /* 0x000fe20000011617 */
[----:B------:R-:W-:Y:S04]  /*1000*/  BSSY.RECONVERGENT B0, `(.L_x_35) ;  /* 0x0000068000007945 */ /* 0x000fe80003800200 */
[----:B------:R-:W-:Y:S01]  /*1010*/  BSSY.RELIABLE B2, `(.L_x_36) ;  /* 0x0000026000027945 */ /* 0x000fe20003800100 */
[----:B------:R-:W-:-:S04]  /*1020*/  LOP3.LUT R4, R23, R0, RZ, 0xc, !PT ;  /* 0x0000000017047212 */ /* 0x000fc800078e0cff */
[----:B------:R-:W2:Y:S01]  /*1030*/  POPC R5, R4 ;  /* 0x0000000400057309 */ /* 0x000ea20000000000 */
[----:B-1----:R-:W-:Y:S01]  /*1040*/  IMAD.U32 R6, RZ, RZ, UR4 ;  /* 0x00000004ff067e24 */ /* 0x002fe2000f8e00ff */
[----:B------:R-:W-:Y:S01]  /*1050*/  BAR.SYNC.DEFER_BLOCKING 0x0 ;  /* 0x0000000000007b1d */ /* 0x000fe20000010000 */
[----:B0-----:R-:W-:-:S03]  /*1060*/  ISETP.GE.AND P0, PT, R2, R7, PT ;  /* 0x000000070200720c */ /* 0x001fc60003f06270 */
[----:B--2---:R-:W-:-:S10]  /*1070*/  SHF.R.U32.HI R0, RZ, R5, R6 ;  /* 0x00000005ff007219 */ /* 0x004fd40000011606 */
[----:B------:R-:W-:Y:S05]  /*1080*/  @!P0 BRA `(.L_x_37) ;  /* 0x0000000000788947 */ /* 0x000fea0003800000 */
[-C--:B------:R-:W-:Y:S02]  /*1090*/  IABS R9, R2.reuse ;  /* 0x0000000200097213 */ /* 0x080fe40000000000 */
[----:B------:R-:W-:Y:S02]  /*10a0*/  IABS R12, R3 ;  /* 0x00000003000c7213 */ /* 0x000fe40000000000 */
[----:B------:R-:W0:Y:S01]  /*10b0*/  I2F.RP R8, R9 ;  /* 0x0000000900087306 */ /* 0x000e220000209400 */
[----:B------:R-:W-:-:S07]  /*10c0*/  IABS R13, R2 ;  /* 0x00000002000d7213 */ /* 0x000fce0000000000 */
[----:B0-----:R-:W0:Y:S02]  /*10d0*/  MUFU.RCP R8, R8 ;  /* 0x0000000800087308 */ /* 0x001e240000001000 */
[----:B0-----:R-:W-:Y:S02]  /*10e0*/  VIADD R4, R8, 0xffffffe ;  /* 0x0ffffffe08047836 */ /* 0x001fe40000000000 */
[----:B------:R-:W-:-:S04]  /*10f0*/  IMAD.MOV R8, RZ, RZ, -R13 ;  /* 0x000000ffff087224 */ /* 0x000fc800078e0a0d */
[----:B------:R0:W1:Y:S02]  /*1100*/  F2I.FTZ.U32.TRUNC.NTZ R5, R4 ;  /* 0x0000000400057305 */ /* 0x000064000021f000 */
[----:B0-----:R-:W-:Y:S02]  /*1110*/  IMAD.MOV.U32 R4, RZ, RZ, RZ ;  /* 0x000000ffff047224 */ /* 0x001fe400078e00ff */
[----:B-1----:R-:W-:-:S04]  /*1120*/  IMAD.MOV R10, RZ, RZ, -R5 ;  /* 0x000000ffff0a7224 */ /* 0x002fc800078e0a05 */
[----:B------:R-:W-:Y:S02]  /*1130*/  IMAD R11, R10, R9, RZ ;  /* 0x000000090a0b7224 */ /* 0x000fe400078e02ff */
[----:B------:R-:W-:Y:S02]  /*1140*/  IMAD.MOV.U32 R10, RZ, RZ, R12 ;  /* 0x000000ffff0a7224 */ /* 0x000fe400078e000c */
[----:B------:R-:W-:-:S06]  /*1150*/  IMAD.HI.U32 R5, R5, R11, R4 ;  /* 0x0000000b05057227 */ /* 0x000fcc00078e0004 */
[----:B------:R-:W-:-:S04]  /*1160*/  IMAD.HI.U32 R5, R5, R10, RZ ;  /* 0x0000000a05057227 */ /* 0x000fc800078e00ff */
[----:B------:R-:W-:-:S05]  /*1170*/  IMAD R4, R5, R8, R10 ;  /* 0x0000000805047224 */ /* 0x000fca00078e020a */
[----:B------:R-:W-:-:S13]  /*1180*/  ISETP.GT.U32.AND P1, PT, R9, R4, PT ;  /* 0x000000040900720c */ /* 0x000fda0003f24070 */
[----:B------:R-:W-:Y:S02]  /*1190*/  @!P1 IMAD.IADD R4, R4, 0x1, -R9 ;  /* 0x0000000104049824 */ /* 0x000fe400078e0a09 */
[----:B------:R-:W-:Y:S01]  /*11a0*/  @!P1 VIADD R5, R5, 0x1 ;  /* 0x0000000105059836 */ /* 0x000fe20000000000 */
[----:B------:R-:W-:Y:S02]  /*11b0*/  ISETP.NE.AND P1, PT, R2, RZ, PT ;  /* 0x000000ff0200720c */ /* 0x000fe40003f25270 */
[----:B------:R-:W-:Y:S02]  /*11c0*/  ISETP.GE.U32.AND P0, PT, R4, R9, PT ;  /* 0x000000090400720c */ /* 0x000fe40003f06070 */
[----:B------:R-:W-:-:S04]  /*11d0*/  LOP3.LUT R4, R3, R2, RZ, 0x3c, !PT ;  /* 0x0000000203047212 */ /* 0x000fc800078e3cff */
[----:B------:R-:W-:-:S07]  /*11e0*/  ISETP.GE.AND P2, PT, R4, RZ, PT ;  /* 0x000000ff0400720c */ /* 0x000fce0003f46270 */
[----:B------:R-:W-:Y:S01]  /*11f0*/  @P0 VIADD R5, R5, 0x1 ;  /* 0x0000000105050836 */ /* 0x000fe20000000000 */
[----:B------:R-:W-:-:S05]  /*1200*/  ISETP.GE.AND P0, PT, R7, 0x1, PT ;  /* 0x000000010700780c */ /* 0x000fca0003f06270 */
[----:B------:R-:W-:Y:S01]  /*1210*/  @!P2 IMAD.MOV R5, RZ, RZ, -R5 ;  /* 0x000000ffff05a224 */ /* 0x000fe200078e0a05 */
[----:B------:R-:W-:-:S04]  /*1220*/  @!P1 LOP3.LUT R5, RZ, R2, RZ, 0x33, !PT ;  /* 0x00000002ff059212 */ /* 0x000fc800078e33ff */
[----:B------:R-:W-:-:S04]  /*1230*/  LOP3.LUT R5, R5, 0x1, RZ, 0xc0, !PT ;  /* 0x0000000105057812 */ /* 0x000fc800078ec0ff */
[----:B------:R-:W-:-:S13]  /*1240*/  ISETP.EQ.U32.OR P0, PT, R5, 0x1, !P0 ;  /* 0x000000010500780c */ /* 0x000fda0004702470 */
[----:B------:R-:W-:Y:S05]  /*1250*/  @P0 BREAK.RELIABLE B2 ;  /* 0x0000000000020942 */ /* 0x000fea0003800100 */
[----:B------:R-:W-:Y:S05]  /*1260*/  @P0 BRA `(.L_x_38) ;  /* 0x0000000400040947 */ /* 0x000fea0003800000 */
.L_x_37:
[----:B------:R-:W-:Y:S05]  /*1270*/  BSYNC.RELIABLE B2 ;  /* 0x0000000000027941 */ /* 0x000fea0003800100 */
.L_x_36:
[----:B------:R-:W-:-:S07]  /*1280*/  IMAD.MOV.U32 R22, RZ, RZ, R3 ;  /* 0x000000ffff167224 */ /* 0x000fce00078e0003 */
.L_x_41:
[----:B------:R-:W-:Y:S01]  /*1290*/  IABS R7, R2 ;  /* 0x0000000200077213 */ /* 0x000fe20000000000 */
[----:B------:R-:W0:Y:S01]  /*12a0*/  S2R R16, SR_TID.Y ;  /* 0x0000000000107919 */ /* 0x000e220000002200 */
[----:B------:R-:W-:Y:S01]  /*12b0*/  IABS R10, R22 ;  /* 0x00000016000a7213 */ /* 0x000fe20000000000 */
[--C-:B------:R-:W-:Y:S01]  /*12c0*/  IMAD.IADD R17, R24, 0x1, R22.reuse ;  /* 0x0000000118117824 */ /* 0x100fe200078e0216 */
[----:B------:R-:W1:Y:S01]  /*12d0*/  I2F.RP R6, R7 ;  /* 0x0000000700067306 */ /* 0x000e620000209400 */
[----:B------:R-:W-:Y:S01]  /*12e0*/  IABS R11, R2 ;  /* 0x00000002000b7213 */ /* 0x000fe20000000000 */
[----:B------:R-:W-:Y:S01]  /*12f0*/  BSSY.RECONVERGENT B2, `(.L_x_39) ;  /* 0x0000032000027945 */ /* 0x000fe20003800200 */
[----:B------:R-:W-:Y:S01]  /*1300*/  ISETP.GE.AND P1, PT, R22, RZ, PT ;  /* 0x000000ff1600720c */ /* 0x000fe20003f26270 */
[----:B------:R-:W-:Y:S01]  /*1310*/  IMAD.MOV.U32 R18, RZ, RZ, R22 ;  /* 0x000000ffff127224 */ /* 0x000fe200078e0016 */
[C---:B------:R-:W-:Y:S01]  /*1320*/  ISETP.NE.AND P2, PT, R2.reuse, RZ, PT ;  /* 0x000000ff0200720c */ /* 0x040fe20003f45270 */
[----:B------:R-:W-:-:S02]  /*1330*/  IMAD.IADD R19, R2, 0x1, R17 ;  /* 0x0000000102137824 */ /* 0x000fc400078e0211 */
[----:B-1----:R-:W1:Y:S02]  /*1340*/  MUFU.RCP R6, R6 ;  /* 0x0000000600067308 */ /* 0x002e640000001000 */
[----:B-1----:R-:W-:Y:S02]  /*1350*/  VIADD R4, R6, 0xffffffe ;  /* 0x0ffffffe06047836 */ /* 0x002fe40000000000 */
[----:B------:R-:W-:-:S04]  /*1360*/  IMAD.MOV R6, RZ, RZ, -R11 ;  /* 0x000000ffff067224 */ /* 0x000fc800078e0a0b */
[----:B------:R1:W2:Y:S02]  /*1370*/  F2I.FTZ.U32.TRUNC.NTZ R5, R4 ;  /* 0x0000000400057305 */ /* 0x0002a4000021f000 */
[----:B-1----:R-:W-:Y:S02]  /*1380*/  IMAD.MOV.U32 R4, RZ, RZ, RZ ;  /* 0x000000ffff047224 */ /* 0x002fe400078e00ff */
[----:B--2---:R-:W-:-:S04]  /*1390*/  IMAD.MOV R8, RZ, RZ, -R5 ;  /* 0x000000ffff087224 */ /* 0x004fc800078e0a05 */
[----:B------:R-:W-:-:S04]  /*13a0*/  IMAD R9, R8, R7, RZ ;  /* 0x0000000708097224 */ /* 0x000fc800078e02ff */
[----:B------:R-:W-:-:S04]  /*13b0*/  IMAD.HI.U32 R8, R5, R9, R4 ;  /* 0x0000000905087227 */ /* 0x000fc800078e0004 */
[----:B------:R-:W-:-:S04]  /*13c0*/  IMAD.MOV.U32 R5, RZ, RZ, R10 ;  /* 0x000000ffff057224 */ /* 0x000fc800078e000a */
[----:B------:R-:W-:-:S04]  /*13d0*/  IMAD.HI.U32 R4, R8, R5, RZ ;  /* 0x0000000508047227 */ /* 0x000fc800078e00ff */
[----:B------:R-:W-:Y:S02]  /*13e0*/  IMAD R4, R4, R6, R5 ;  /* 0x0000000604047224 */ /* 0x000fe400078e0205 */
[----:B------:R-:W0:Y:S03]  /*13f0*/  LDC R5, c[0x0][0x398] ;  /* 0x0000e600ff057b82 */ /* 0x000e260000000800 */
[----:B------:R-:W-:-:S13]  /*1400*/  ISETP.GT.U32.AND P0, PT, R7, R4, PT ;  /* 0x000000040700720c */ /* 0x000fda0003f04070 */
[----:B------:R-:W-:-:S05]  /*1410*/  @!P0 IMAD.IADD R4, R4, 0x1, -R7 ;  /* 0x0000000104048824 */ /* 0x000fca00078e0a07 */
[----:B------:R-:W-:Y:S01]  /*1420*/  ISETP.GT.U32.AND P0, PT, R7, R4, PT ;  /* 0x000000040700720c */ /* 0x000fe20003f04070 */
[----:B0-----:R-:W-:-:S05]  /*1430*/  IMAD R16, R16, R5, R5 ;  /* 0x0000000510107224 */ /* 0x001fca00078e0205 */
[----:B------:R-:W-:-:S07]  /*1440*/  VIADDMNMX R20, R22, R2, R16, PT ;  /* 0x0000000216147246 */ /* 0x000fce0003800110 */
[----:B------:R-:W-:-:S04]  /*1450*/  @!P0 IMAD.IADD R4, R4, 0x1, -R7 ;  /* 0x0000000104048824 */ /* 0x000fc800078e0a07 */
[----:B------:R-:W-:Y:S01]  /*1460*/  @!P1 IMAD.MOV R4, RZ, RZ, -R4 ;  /* 0x000000ffff049224 */ /* 0x000fe200078e0a04 */
[----:B------:R-:W-:-:S05]  /*1470*/  @!P2 LOP3.LUT R4, RZ, R2, RZ, 0x33, !PT ;  /* 0x00000002ff04a212 */ /* 0x000fca00078e33ff */
[----:B------:R-:W-:-:S07]  /*1480*/  IMAD R21, R0, R4, RZ ;  /* 0x0000000400157224 */ /* 0x000fce00078e02ff */
.L_x_40:
[----:B0-----:R-:W0:Y:S08]  /*1490*/  LDC.64 R4, c[0x0][0x388] ;  /* 0x0000e200ff047b82 */ /* 0x001e300000000a00 */
[----:B------:R-:W1:Y:S01]  /*14a0*/  LDC.64 R26, c[0x0][0x390] ;  /* 0x0000e400ff1a7b82 */ /* 0x000e620000000a00 */
[----:B0-----:R-:W-:-:S06]  /*14b0*/  IMAD.WIDE R4, R21, 0x10, R4 ;  /* 0x0000001015047825 */ /* 0x001fcc00078e0204 */
[----:B------:R-:W2:Y:S01]  /*14c0*/  LDG.E.128 R4, desc[UR6][R4.64] ;  /* 0x0000000604047981 */ /* 0x000ea2000c1e1d00 */
[----:B-1----:R-:W-:-:S05]  /*14d0*/  IMAD.WIDE R28, R19, 0x10, R26 ;  /* 0x00000010131c7825 */ /* 0x002fca00078e021a */
[----:B------:R-:W2:Y:S01]  /*14e0*/  LDG.E.128 R8, desc[UR6][R28.64] ;  /* 0x000000061c087981 */ /* 0x000ea2000c1e1d00 */
[----:B------:R-:W-:Y:S01]  /*14f0*/  IMAD.WIDE R26, R17, 0x10, R26 ;  /* 0x00000010111a7825 */ /* 0x000fe200078e021a */
[-C--:B--2---:R-:W-:Y:S02]  /*1500*/  DMUL R12, R8, R6.reuse ;  /* 0x00000006080c7228 */ /* 0x084fe40000000000 */
[----:B------:R-:W-:-:S06]  /*1510*/  DMUL R6, R10, R6 ;  /* 0x000000060a067228 */ /* 0x000fcc0000000000 */
[-C--:B------:R-:W-:Y:S02]  /*1520*/  DFMA R10, R10, R4.reuse, R12 ;  /* 0x000000040a0a722b */ /* 0x080fe4000000000c */
[----:B------:R-:W2:Y:S01]  /*1530*/  LDG.E.128 R12, desc[UR6][R26.64] ;  /* 0x000000061a0c7981 */ /* 0x000ea2000c1e1d00 */
[----:B------:R-:W-:Y:S01]  /*1540*/  DFMA R8, R8, R4, -R6 ;  /* 0x000000040808722b */ /* 0x000fe20000000806 */
[----:B------:R-:W-:-:S05]  /*1550*/  VIADD R18, R18, 0x1 ;  /* 0x0000000112127836 */ /* 0x000fca0000000000 */
[----:B------:R-:W-:Y:S01]  /*1560*/  ISETP.GE.AND P0, PT, R18, R20, PT ;  /* 0x000000141200720c */ /* 0x000fe20003f06270 */
[----:B------:R-:W-:Y:S02]  /*1570*/  IMAD.IADD R21, R0, 0x1, R21 ;  /* 0x0000000100157824 */ /* 0x000fe400078e0215 */
[----:B------:R-:W-:Y:S02]  /*1580*/  VIADD R19, R19, 0x1 ;  /* 0x0000000113137836 */ /* 0x000fe40000000000 */
[----:B------:R-:W-:Y:S01]  /*1590*/  VIADD R17, R17, 0x1 ;  /* 0x0000000111117836 */ /* 0x000fe20000000000 */
[----:B--2---:R-:W-:Y:S02]  /*15a0*/  DADD R6, -R10, R14 ;  /* 0x000000000a067229 */ /* 0x004fe4000000010e */
[----:B------:R-:W-:Y:S02]  /*15b0*/  DADD R4, -R8, R12 ;  /* 0x0000000008047229 */ /* 0x000fe4000000010c */
[----:B------:R-:W-:-:S02]  /*15c0*/  DADD R14, R10, R14 ;  /* 0x000000000a0e7229 */ /* 0x000fc4000000000e */
[----:B------:R-:W-:-:S03]  /*15d0*/  DADD R12, R8, R12 ;  /* 0x00000000080c7229 */ /* 0x000fc6000000000c */
[----:B------:R0:W-:Y:S04]  /*15e0*/  STG.E.128 desc[UR6][R28.64], R4 ;  /* 0x000000041c007986 */ /* 0x0001e8000c101d06 */
[----:B------:R0:W-:Y:S01]  /*15f0*/  STG.E.128 desc[UR6][R26.64], R12 ;  /* 0x0000000c1a007986 */ /* 0x0001e2000c101d06 */
[----:B------:R-:W-:Y:S05]  /*1600*/  @!P0 BRA `(.L_x_40) ;  /* 0xfffffffc00a08947 */ /* 0x000fea000383ffff */
[----:B------:R-:W-:Y:S05]  /*1610*/  BSYNC.RECONVERGENT B2 ;  /* 0x0000000000027941 */ /* 0x000fea0003800200 */
.L_x_39:
[----:B------:R-:W0:Y:S01]  /*1620*/  LDCU UR4, c[0x0][0x380] ;  /* 0x00007000ff0477ac */ /* 0x000e220008000800 */
[----:B------:R-:W-:-:S05]  /*1630*/  IMAD.IADD R22, R22, 0x1, R23 ;  /* 0x0000000116167824 */ /* 0x000fca00078e0217 */
[----:B------:R-:W-:Y:S01]  /*1640*/  ISETP.GE.AND P0, PT, R22, R16, PT ;  /* 0x000000101600720c */ /* 0x000fe20003f06270 */
[----:B0-----:R-:W-:-:S05]  /*1650*/  IMAD.U32 R6, RZ, RZ, UR4 ;  /* 0x00000004ff067e24 */ /* 0x001fca000f8e00ff */
[----:B------:R-:W-:-:S13]  /*1660*/  ISETP.NE.AND P1, PT, R23, R6, PT ;  /* 0x000000061700720c */ /* 0x000fda0003f25270 */
[----:B------:R-:W-:Y:S05]  /*1670*/  @!P0 BRA P1, `(.L_x_41) ;  /* 0xfffffffc00048947 */ /* 0x000fea000083ffff */
.L_x_38:
[----:B------:R-:W-:Y:S05]  /*1680*/  BSYNC.RECONVERGENT B0 ;  /* 0x0000000000007941 */ /* 0x000fea0003800200 */
.L_x_35:
[----:B------:R-:W-:-:S05]  /*1690*/  IMAD.SHL.U32 R23, R23, 0x2, RZ ;  /* 0x0000000217177824 */ /* 0x000fca00078e00ff */
[----:B------:R-:W-:-:S13]  /*16a0*/  ISETP.GT.AND P0, PT, R23, R6, PT ;  /* 0x000000061700720c */ /* 0x000fda0003f04270 */
[----:B------:R-:W-:Y:S05]  /*16b0*/  @!P0 BRA `(.L_x_42) ;  /* 0xfffffff800408947 */ /* 0x000fea000383ffff */
[----:B------:R-:W-:Y:S05]  /*16c0*/  BSYNC.RECONVERGENT B1 ;  /* 0x0000000000017941 */ /* 0x000fea0003800200 */
.L_x_34:
[----:B------:R-:W-:Y:S06]  /*16d0*/  BAR.SYNC.DEFER_BLOCKING 0x0 ;  /* 0x0000000000007b1d */ /* 0x000fec0000010000 */
[----:B------:R-:W-:Y:S05]  /*16e0*/  EXIT ;  /* 0x000000000000794d */ /* 0x000fea0003800000 */
.L_x_43:
        /* <DEDUP_REMOVED lines=9> */
.L_x_46:


//--------------------- .nv.shared._Z16kernel_TransposeiP7double2S0_ --------------------------
	.section	.nv.shared._Z16kernel_TransposeiP7double2S0_,"aw",@nobits
	.sectionflags	@""
	.align	16
.nv.shared._Z16kernel_TransposeiP7double2S0_:
	.zero		17408


//--------------------- .nv.shared.reserved.0     --------------------------
	.section	.nv.shared.reserved.0,"aw",@nobits
	.weak		__nv_reservedSMEM_offset_0_alias
	.size		__nv_reservedSMEM_offset_0_alias, 0, 64
	.other		__nv_reservedSMEM_offset_0_alias,@"STO_CUDA_RESERVED_SHARED STV_DEFAULT"
__nv_reservedSMEM_offset_0_alias:
	.zero		0
	.zero		64


//--------------------- .nv.constant0._Z16kernel_TransposeiP7double2S0_ --------------------------
	.section	.nv.constant0._Z16kernel_TransposeiP7double2S0_,"a",@progbits
	.sectionflags	@""
	.align	4
.nv.constant0._Z16kernel_TransposeiP7double2S0_:
	.zero		920


//--------------------- .nv.constant0._Z23kernel_InPlaceTransposeiP7double2 --------------------------
	.section	.nv.constant0._Z23kernel_InPlaceTransposeiP7double2,"a",@progbits
	.sectionflags	@""
	.align	4
.nv.constant0._Z23kernel_InPlaceTransposeiP7double2:
	.zero		912


//--------------------- .nv.constant0._Z10kernel_FFTiP7double2S0_i --------------------------
	.section	.nv.constant0._Z10kernel_FFTiP7double2S0_i,"a",@progbits
	.sectionflags	@""
	.align	4
.nv.constant0._Z10kernel_FFTiP7double2S0_i:
	.zero		924


//--------------------- SYMBOLS --------------------------

	.type		.nv.reservedSmem.offset0,@object
	.size		.nv.reservedSmem.offset0,0x4
	.type		.nv.reservedSmem.cap,@object
	.size		.nv.reservedSmem.cap,0x4
